//
// Generated by NVIDIA NVVM Compiler
//
// Compiler Build ID: CL-36424714
// Cuda compilation tools, release 13.0, V13.0.88
// Based on NVVM 20.0.0
//

.version 9.0
.target sm_100
.address_size 64

	// .globl	_Z8printGPUPf
.extern .func  (.param .b32 func_retval0) vprintf
(
	.param .b64 vprintf_param_0,
	.param .b64 vprintf_param_1
)
;
// _ZZ7tiledMMPfS_S_iiE3s_a has been demoted
// _ZZ7tiledMMPfS_S_iiE3s_b has been demoted
.global .align 1 .b8 $str[16] = {32, 112, 114, 105, 110, 116, 71, 80, 85, 32, 58, 32, 37, 102, 10};

.visible .entry _Z8printGPUPf(
	.param .u64 .ptr .align 1 _Z8printGPUPf_param_0
)
{
	.local .align 8 .b8 	__local_depot0[8];
	.reg .b64 	%SP;
	.reg .b64 	%SPL;
	.reg .b32 	%r<3>;
	.reg .b32 	%f<2>;
	.reg .b64 	%rd<7>;
	.reg .b64 	%fd<2>;

	mov.u64 	%SPL, __local_depot0;
	cvta.local.u64 	%SP, %SPL;
	ld.param.u64 	%rd1, [_Z8printGPUPf_param_0];
	cvta.to.global.u64 	%rd2, %rd1;
	add.u64 	%rd3, %SP, 0;
	add.u64 	%rd4, %SPL, 0;
	ld.global.f32 	%f1, [%rd2];
	cvt.f64.f32 	%fd1, %f1;
	st.local.f64 	[%rd4], %fd1;
	mov.u64 	%rd5, $str;
	cvta.global.u64 	%rd6, %rd5;
	{ // callseq 0, 0
	.param .b64 param0;
	st.param.b64 	[param0], %rd6;
	.param .b64 param1;
	st.param.b64 	[param1], %rd3;
	.param .b32 retval0;
	call.uni (retval0), 
	vprintf, 
	(
	param0, 
	param1
	);
	ld.param.b32 	%r1, [retval0];
	} // callseq 0
	ret;

}
	// .globl	_Z7tiledMMPfS_S_ii
.visible .entry _Z7tiledMMPfS_S_ii(
	.param .u64 .ptr .align 1 _Z7tiledMMPfS_S_ii_param_0,
	.param .u64 .ptr .align 1 _Z7tiledMMPfS_S_ii_param_1,
	.param .u64 .ptr .align 1 _Z7tiledMMPfS_S_ii_param_2,
	.param .u32 _Z7tiledMMPfS_S_ii_param_3,
	.param .u32 _Z7tiledMMPfS_S_ii_param_4
)
{
	.reg .pred 	%p<7>;
	.reg .b32 	%r<150>;
	.reg .b32 	%f<243>;
	.reg .b64 	%rd<38>;
	// demoted variable
	.shared .align 4 .b8 _ZZ7tiledMMPfS_S_iiE3s_a[256];
	// demoted variable
	.shared .align 4 .b8 _ZZ7tiledMMPfS_S_iiE3s_b[256];
	ld.param.u64 	%rd4, [_Z7tiledMMPfS_S_ii_param_0];
	ld.param.u64 	%rd5, [_Z7tiledMMPfS_S_ii_param_1];
	ld.param.u32 	%r44, [_Z7tiledMMPfS_S_ii_param_3];
	ld.param.u32 	%r45, [_Z7tiledMMPfS_S_ii_param_4];
	cvta.to.global.u64 	%rd1, %rd5;
	cvta.to.global.u64 	%rd2, %rd4;
	mov.u32 	%r46, %ntid.y;
	mov.u32 	%r47, %ctaid.y;
	mov.u32 	%r1, %tid.y;
	mad.lo.s32 	%r2, %r46, %r47, %r1;
	mov.u32 	%r48, %ntid.x;
	mov.u32 	%r49, %ctaid.x;
	mov.u32 	%r3, %tid.x;
	mad.lo.s32 	%r4, %r48, %r49, %r3;
	setp.lt.s32 	%p1, %r45, 1;
	mov.f32 	%f242, 0f00000000;
	@%p1 bra 	$L__BB1_11;
	mad.lo.s32 	%r5, %r45, %r2, %r3;
	shl.b32 	%r52, %r1, 5;
	mov.u32 	%r53, _ZZ7tiledMMPfS_S_iiE3s_a;
	add.s32 	%r6, %r53, %r52;
	shl.b32 	%r54, %r3, 2;
	add.s32 	%r7, %r6, %r54;
	mov.u32 	%r55, _ZZ7tiledMMPfS_S_iiE3s_b;
	add.s32 	%r9, %r55, %r54;
	add.s32 	%r8, %r9, %r52;
	add.s32 	%r10, %r45, -1;
	shr.u32 	%r56, %r10, 3;
	add.s32 	%r11, %r56, 1;
	setp.lt.u32 	%p2, %r45, 25;
	mov.b32 	%r147, 0;
	mov.u32 	%r149, %r147;
	@%p2 bra 	$L__BB1_5;
	add.s32 	%r59, %r1, 8;
	mad.lo.s32 	%r140, %r44, %r59, %r4;
	add.s32 	%r60, %r1, 16;
	mad.lo.s32 	%r139, %r44, %r60, %r4;
	add.s32 	%r61, %r1, 24;
	mad.lo.s32 	%r138, %r44, %r61, %r4;
	mad.lo.s32 	%r137, %r1, %r44, %r4;
	and.b32  	%r62, %r11, 1073741820;
	neg.s32 	%r135, %r62;
	mov.b32 	%r149, 0;
	mov.b32 	%r141, 16;
	mov.u32 	%r136, %r5;
$L__BB1_3:
	.pragma "nounroll";
	mul.wide.u32 	%rd6, %r136, 4;
	add.s64 	%rd7, %rd2, %rd6;
	ld.global.f32 	%f4, [%rd7];
	st.shared.f32 	[%r7], %f4;
	mul.wide.u32 	%rd8, %r137, 4;
	add.s64 	%rd9, %rd1, %rd8;
	ld.global.f32 	%f5, [%rd9];
	st.shared.f32 	[%r8], %f5;
	bar.sync 	0;
	ld.shared.f32 	%f6, [%r6];
	ld.shared.f32 	%f7, [%r9];
	cvt.rn.f32.s32 	%f8, %r149;
	fma.rn.f32 	%f9, %f6, %f7, %f8;
	cvt.rzi.s32.f32 	%r63, %f9;
	ld.shared.f32 	%f10, [%r6+4];
	ld.shared.f32 	%f11, [%r9+32];
	cvt.rn.f32.s32 	%f12, %r63;
	fma.rn.f32 	%f13, %f10, %f11, %f12;
	cvt.rzi.s32.f32 	%r64, %f13;
	ld.shared.f32 	%f14, [%r6+8];
	ld.shared.f32 	%f15, [%r9+64];
	cvt.rn.f32.s32 	%f16, %r64;
	fma.rn.f32 	%f17, %f14, %f15, %f16;
	cvt.rzi.s32.f32 	%r65, %f17;
	ld.shared.f32 	%f18, [%r6+12];
	ld.shared.f32 	%f19, [%r9+96];
	cvt.rn.f32.s32 	%f20, %r65;
	fma.rn.f32 	%f21, %f18, %f19, %f20;
	cvt.rzi.s32.f32 	%r66, %f21;
	ld.shared.f32 	%f22, [%r6+16];
	ld.shared.f32 	%f23, [%r9+128];
	cvt.rn.f32.s32 	%f24, %r66;
	fma.rn.f32 	%f25, %f22, %f23, %f24;
	cvt.rzi.s32.f32 	%r67, %f25;
	ld.shared.f32 	%f26, [%r6+20];
	ld.shared.f32 	%f27, [%r9+160];
	cvt.rn.f32.s32 	%f28, %r67;
	fma.rn.f32 	%f29, %f26, %f27, %f28;
	cvt.rzi.s32.f32 	%r68, %f29;
	ld.shared.f32 	%f30, [%r6+24];
	ld.shared.f32 	%f31, [%r9+192];
	cvt.rn.f32.s32 	%f32, %r68;
	fma.rn.f32 	%f33, %f30, %f31, %f32;
	cvt.rzi.s32.f32 	%r69, %f33;
	ld.shared.f32 	%f34, [%r6+28];
	ld.shared.f32 	%f35, [%r9+224];
	cvt.rn.f32.s32 	%f36, %r69;
	fma.rn.f32 	%f37, %f34, %f35, %f36;
	bar.sync 	0;
	add.s32 	%r70, %r136, 8;
	mul.wide.u32 	%rd10, %r70, 4;
	add.s64 	%rd11, %rd2, %rd10;
	ld.global.f32 	%f38, [%rd11];
	st.shared.f32 	[%r7], %f38;
	mul.wide.u32 	%rd12, %r140, 4;
	add.s64 	%rd13, %rd1, %rd12;
	ld.global.f32 	%f39, [%rd13];
	st.shared.f32 	[%r8], %f39;
	bar.sync 	0;
	cvt.rzi.s32.f32 	%r71, %f37;
	ld.shared.f32 	%f40, [%r6];
	ld.shared.f32 	%f41, [%r9];
	cvt.rn.f32.s32 	%f42, %r71;
	fma.rn.f32 	%f43, %f40, %f41, %f42;
	cvt.rzi.s32.f32 	%r72, %f43;
	ld.shared.f32 	%f44, [%r6+4];
	ld.shared.f32 	%f45, [%r9+32];
	cvt.rn.f32.s32 	%f46, %r72;
	fma.rn.f32 	%f47, %f44, %f45, %f46;
	cvt.rzi.s32.f32 	%r73, %f47;
	ld.shared.f32 	%f48, [%r6+8];
	ld.shared.f32 	%f49, [%r9+64];
	cvt.rn.f32.s32 	%f50, %r73;
	fma.rn.f32 	%f51, %f48, %f49, %f50;
	cvt.rzi.s32.f32 	%r74, %f51;
	ld.shared.f32 	%f52, [%r6+12];
	ld.shared.f32 	%f53, [%r9+96];
	cvt.rn.f32.s32 	%f54, %r74;
	fma.rn.f32 	%f55, %f52, %f53, %f54;
	cvt.rzi.s32.f32 	%r75, %f55;
	ld.shared.f32 	%f56, [%r6+16];
	ld.shared.f32 	%f57, [%r9+128];
	cvt.rn.f32.s32 	%f58, %r75;
	fma.rn.f32 	%f59, %f56, %f57, %f58;
	cvt.rzi.s32.f32 	%r76, %f59;
	ld.shared.f32 	%f60, [%r6+20];
	ld.shared.f32 	%f61, [%r9+160];
	cvt.rn.f32.s32 	%f62, %r76;
	fma.rn.f32 	%f63, %f60, %f61, %f62;
	cvt.rzi.s32.f32 	%r77, %f63;
	ld.shared.f32 	%f64, [%r6+24];
	ld.shared.f32 	%f65, [%r9+192];
	cvt.rn.f32.s32 	%f66, %r77;
	fma.rn.f32 	%f67, %f64, %f65, %f66;
	cvt.rzi.s32.f32 	%r78, %f67;
	ld.shared.f32 	%f68, [%r6+28];
	ld.shared.f32 	%f69, [%r9+224];
	cvt.rn.f32.s32 	%f70, %r78;
	fma.rn.f32 	%f71, %f68, %f69, %f70;
	bar.sync 	0;
	add.s32 	%r79, %r136, 16;
	mul.wide.u32 	%rd14, %r79, 4;
	add.s64 	%rd15, %rd2, %rd14;
	ld.global.f32 	%f72, [%rd15];
	st.shared.f32 	[%r7], %f72;
	mul.wide.u32 	%rd16, %r139, 4;
	add.s64 	%rd17, %rd1, %rd16;
	ld.global.f32 	%f73, [%rd17];
	st.shared.f32 	[%r8], %f73;
	bar.sync 	0;
	cvt.rzi.s32.f32 	%r80, %f71;
	ld.shared.f32 	%f74, [%r6];
	ld.shared.f32 	%f75, [%r9];
	cvt.rn.f32.s32 	%f76, %r80;
	fma.rn.f32 	%f77, %f74, %f75, %f76;
	cvt.rzi.s32.f32 	%r81, %f77;
	ld.shared.f32 	%f78, [%r6+4];
	ld.shared.f32 	%f79, [%r9+32];
	cvt.rn.f32.s32 	%f80, %r81;
	fma.rn.f32 	%f81, %f78, %f79, %f80;
	cvt.rzi.s32.f32 	%r82, %f81;
	ld.shared.f32 	%f82, [%r6+8];
	ld.shared.f32 	%f83, [%r9+64];
	cvt.rn.f32.s32 	%f84, %r82;
	fma.rn.f32 	%f85, %f82, %f83, %f84;
	cvt.rzi.s32.f32 	%r83, %f85;
	ld.shared.f32 	%f86, [%r6+12];
	ld.shared.f32 	%f87, [%r9+96];
	cvt.rn.f32.s32 	%f88, %r83;
	fma.rn.f32 	%f89, %f86, %f87, %f88;
	cvt.rzi.s32.f32 	%r84, %f89;
	ld.shared.f32 	%f90, [%r6+16];
	ld.shared.f32 	%f91, [%r9+128];
	cvt.rn.f32.s32 	%f92, %r84;
	fma.rn.f32 	%f93, %f90, %f91, %f92;
	cvt.rzi.s32.f32 	%r85, %f93;
	ld.shared.f32 	%f94, [%r6+20];
	ld.shared.f32 	%f95, [%r9+160];
	cvt.rn.f32.s32 	%f96, %r85;
	fma.rn.f32 	%f97, %f94, %f95, %f96;
	cvt.rzi.s32.f32 	%r86, %f97;
	ld.shared.f32 	%f98, [%r6+24];
	ld.shared.f32 	%f99, [%r9+192];
	cvt.rn.f32.s32 	%f100, %r86;
	fma.rn.f32 	%f101, %f98, %f99, %f100;
	cvt.rzi.s32.f32 	%r87, %f101;
	ld.shared.f32 	%f102, [%r6+28];
	ld.shared.f32 	%f103, [%r9+224];
	cvt.rn.f32.s32 	%f104, %r87;
	fma.rn.f32 	%f105, %f102, %f103, %f104;
	bar.sync 	0;
	add.s32 	%r88, %r136, 24;
	mul.wide.u32 	%rd18, %r88, 4;
	add.s64 	%rd19, %rd2, %rd18;
	ld.global.f32 	%f106, [%rd19];
	st.shared.f32 	[%r7], %f106;
	mul.wide.u32 	%rd20, %r138, 4;
	add.s64 	%rd21, %rd1, %rd20;
	ld.global.f32 	%f107, [%rd21];
	st.shared.f32 	[%r8], %f107;
	bar.sync 	0;
	cvt.rzi.s32.f32 	%r89, %f105;
	ld.shared.f32 	%f108, [%r6];
	ld.shared.f32 	%f109, [%r9];
	cvt.rn.f32.s32 	%f110, %r89;
	fma.rn.f32 	%f111, %f108, %f109, %f110;
	cvt.rzi.s32.f32 	%r90, %f111;
	ld.shared.f32 	%f112, [%r6+4];
	ld.shared.f32 	%f113, [%r9+32];
	cvt.rn.f32.s32 	%f114, %r90;
	fma.rn.f32 	%f115, %f112, %f113, %f114;
	cvt.rzi.s32.f32 	%r91, %f115;
	ld.shared.f32 	%f116, [%r6+8];
	ld.shared.f32 	%f117, [%r9+64];
	cvt.rn.f32.s32 	%f118, %r91;
	fma.rn.f32 	%f119, %f116, %f117, %f118;
	cvt.rzi.s32.f32 	%r92, %f119;
	ld.shared.f32 	%f120, [%r6+12];
	ld.shared.f32 	%f121, [%r9+96];
	cvt.rn.f32.s32 	%f122, %r92;
	fma.rn.f32 	%f123, %f120, %f121, %f122;
	cvt.rzi.s32.f32 	%r93, %f123;
	ld.shared.f32 	%f124, [%r6+16];
	ld.shared.f32 	%f125, [%r9+128];
	cvt.rn.f32.s32 	%f126, %r93;
	fma.rn.f32 	%f127, %f124, %f125, %f126;
	cvt.rzi.s32.f32 	%r94, %f127;
	ld.shared.f32 	%f128, [%r6+20];
	ld.shared.f32 	%f129, [%r9+160];
	cvt.rn.f32.s32 	%f130, %r94;
	fma.rn.f32 	%f131, %f128, %f129, %f130;
	cvt.rzi.s32.f32 	%r95, %f131;
	ld.shared.f32 	%f132, [%r6+24];
	ld.shared.f32 	%f133, [%r9+192];
	cvt.rn.f32.s32 	%f134, %r95;
	fma.rn.f32 	%f135, %f132, %f133, %f134;
	cvt.rzi.s32.f32 	%r96, %f135;
	ld.shared.f32 	%f136, [%r6+28];
	ld.shared.f32 	%f137, [%r9+224];
	cvt.rn.f32.s32 	%f138, %r96;
	fma.rn.f32 	%f139, %f136, %f137, %f138;
	cvt.rzi.s32.f32 	%r149, %f139;
	bar.sync 	0;
	add.s32 	%r141, %r141, 32;
	shl.b32 	%r97, %r44, 5;
	add.s32 	%r140, %r140, %r97;
	add.s32 	%r139, %r139, %r97;
	add.s32 	%r138, %r138, %r97;
	add.s32 	%r137, %r137, %r97;
	add.s32 	%r136, %r136, 32;
	add.s32 	%r135, %r135, 4;
	setp.ne.s32 	%p3, %r135, 0;
	@%p3 bra 	$L__BB1_3;
	add.s32 	%r147, %r141, -16;
$L__BB1_5:
	and.b32  	%r99, %r11, 3;
	setp.eq.s32 	%p4, %r99, 0;
	@%p4 bra 	$L__BB1_10;
	setp.eq.s32 	%p5, %r99, 1;
	@%p5 bra 	$L__BB1_8;
	add.s32 	%r102, %r5, %r147;
	mul.wide.u32 	%rd22, %r102, 4;
	add.s64 	%rd23, %rd2, %rd22;
	ld.global.f32 	%f140, [%rd23];
	st.shared.f32 	[%r7], %f140;
	add.s32 	%r103, %r147, %r1;
	mad.lo.s32 	%r104, %r103, %r44, %r4;
	mul.wide.u32 	%rd24, %r104, 4;
	add.s64 	%rd25, %rd1, %rd24;
	ld.global.f32 	%f141, [%rd25];
	st.shared.f32 	[%r8], %f141;
	bar.sync 	0;
	ld.shared.f32 	%f142, [%r6];
	ld.shared.f32 	%f143, [%r9];
	cvt.rn.f32.s32 	%f144, %r149;
	fma.rn.f32 	%f145, %f142, %f143, %f144;
	cvt.rzi.s32.f32 	%r105, %f145;
	ld.shared.f32 	%f146, [%r6+4];
	ld.shared.f32 	%f147, [%r9+32];
	cvt.rn.f32.s32 	%f148, %r105;
	fma.rn.f32 	%f149, %f146, %f147, %f148;
	cvt.rzi.s32.f32 	%r106, %f149;
	ld.shared.f32 	%f150, [%r6+8];
	ld.shared.f32 	%f151, [%r9+64];
	cvt.rn.f32.s32 	%f152, %r106;
	fma.rn.f32 	%f153, %f150, %f151, %f152;
	cvt.rzi.s32.f32 	%r107, %f153;
	ld.shared.f32 	%f154, [%r6+12];
	ld.shared.f32 	%f155, [%r9+96];
	cvt.rn.f32.s32 	%f156, %r107;
	fma.rn.f32 	%f157, %f154, %f155, %f156;
	cvt.rzi.s32.f32 	%r108, %f157;
	ld.shared.f32 	%f158, [%r6+16];
	ld.shared.f32 	%f159, [%r9+128];
	cvt.rn.f32.s32 	%f160, %r108;
	fma.rn.f32 	%f161, %f158, %f159, %f160;
	cvt.rzi.s32.f32 	%r109, %f161;
	ld.shared.f32 	%f162, [%r6+20];
	ld.shared.f32 	%f163, [%r9+160];
	cvt.rn.f32.s32 	%f164, %r109;
	fma.rn.f32 	%f165, %f162, %f163, %f164;
	cvt.rzi.s32.f32 	%r110, %f165;
	ld.shared.f32 	%f166, [%r6+24];
	ld.shared.f32 	%f167, [%r9+192];
	cvt.rn.f32.s32 	%f168, %r110;
	fma.rn.f32 	%f169, %f166, %f167, %f168;
	cvt.rzi.s32.f32 	%r111, %f169;
	ld.shared.f32 	%f170, [%r6+28];
	ld.shared.f32 	%f171, [%r9+224];
	cvt.rn.f32.s32 	%f172, %r111;
	fma.rn.f32 	%f173, %f170, %f171, %f172;
	bar.sync 	0;
	add.s32 	%r112, %r102, 8;
	mul.wide.u32 	%rd26, %r112, 4;
	add.s64 	%rd27, %rd2, %rd26;
	ld.global.f32 	%f174, [%rd27];
	st.shared.f32 	[%r7], %f174;
	add.s32 	%r113, %r103, 8;
	mad.lo.s32 	%r114, %r113, %r44, %r4;
	mul.wide.u32 	%rd28, %r114, 4;
	add.s64 	%rd29, %rd1, %rd28;
	ld.global.f32 	%f175, [%rd29];
	st.shared.f32 	[%r8], %f175;
	bar.sync 	0;
	cvt.rzi.s32.f32 	%r115, %f173;
	ld.shared.f32 	%f176, [%r6];
	ld.shared.f32 	%f177, [%r9];
	cvt.rn.f32.s32 	%f178, %r115;
	fma.rn.f32 	%f179, %f176, %f177, %f178;
	cvt.rzi.s32.f32 	%r116, %f179;
	ld.shared.f32 	%f180, [%r6+4];
	ld.shared.f32 	%f181, [%r9+32];
	cvt.rn.f32.s32 	%f182, %r116;
	fma.rn.f32 	%f183, %f180, %f181, %f182;
	cvt.rzi.s32.f32 	%r117, %f183;
	ld.shared.f32 	%f184, [%r6+8];
	ld.shared.f32 	%f185, [%r9+64];
	cvt.rn.f32.s32 	%f186, %r117;
	fma.rn.f32 	%f187, %f184, %f185, %f186;
	cvt.rzi.s32.f32 	%r118, %f187;
	ld.shared.f32 	%f188, [%r6+12];
	ld.shared.f32 	%f189, [%r9+96];
	cvt.rn.f32.s32 	%f190, %r118;
	fma.rn.f32 	%f191, %f188, %f189, %f190;
	cvt.rzi.s32.f32 	%r119, %f191;
	ld.shared.f32 	%f192, [%r6+16];
	ld.shared.f32 	%f193, [%r9+128];
	cvt.rn.f32.s32 	%f194, %r119;
	fma.rn.f32 	%f195, %f192, %f193, %f194;
	cvt.rzi.s32.f32 	%r120, %f195;
	ld.shared.f32 	%f196, [%r6+20];
	ld.shared.f32 	%f197, [%r9+160];
	cvt.rn.f32.s32 	%f198, %r120;
	fma.rn.f32 	%f199, %f196, %f197, %f198;
	cvt.rzi.s32.f32 	%r121, %f199;
	ld.shared.f32 	%f200, [%r6+24];
	ld.shared.f32 	%f201, [%r9+192];
	cvt.rn.f32.s32 	%f202, %r121;
	fma.rn.f32 	%f203, %f200, %f201, %f202;
	cvt.rzi.s32.f32 	%r122, %f203;
	ld.shared.f32 	%f204, [%r6+28];
	ld.shared.f32 	%f205, [%r9+224];
	cvt.rn.f32.s32 	%f206, %r122;
	fma.rn.f32 	%f207, %f204, %f205, %f206;
	bar.sync 	0;
	cvt.rzi.s32.f32 	%r149, %f207;
	add.s32 	%r147, %r147, 16;
$L__BB1_8:
	and.b32  	%r123, %r10, 8;
	setp.ne.s32 	%p6, %r123, 0;
	@%p6 bra 	$L__BB1_10;
	add.s32 	%r124, %r5, %r147;
	mul.wide.u32 	%rd30, %r124, 4;
	add.s64 	%rd31, %rd2, %rd30;
	ld.global.f32 	%f208, [%rd31];
	st.shared.f32 	[%r7], %f208;
	add.s32 	%r125, %r147, %r1;
	mad.lo.s32 	%r126, %r125, %r44, %r4;
	mul.wide.u32 	%rd32, %r126, 4;
	add.s64 	%rd33, %rd1, %rd32;
	ld.global.f32 	%f209, [%rd33];
	st.shared.f32 	[%r8], %f209;
	bar.sync 	0;
	ld.shared.f32 	%f210, [%r6];
	ld.shared.f32 	%f211, [%r9];
	cvt.rn.f32.s32 	%f212, %r149;
	fma.rn.f32 	%f213, %f210, %f211, %f212;
	cvt.rzi.s32.f32 	%r127, %f213;
	ld.shared.f32 	%f214, [%r6+4];
	ld.shared.f32 	%f215, [%r9+32];
	cvt.rn.f32.s32 	%f216, %r127;
	fma.rn.f32 	%f217, %f214, %f215, %f216;
	cvt.rzi.s32.f32 	%r128, %f217;
	ld.shared.f32 	%f218, [%r6+8];
	ld.shared.f32 	%f219, [%r9+64];
	cvt.rn.f32.s32 	%f220, %r128;
	fma.rn.f32 	%f221, %f218, %f219, %f220;
	cvt.rzi.s32.f32 	%r129, %f221;
	ld.shared.f32 	%f222, [%r6+12];
	ld.shared.f32 	%f223, [%r9+96];
	cvt.rn.f32.s32 	%f224, %r129;
	fma.rn.f32 	%f225, %f222, %f223, %f224;
	cvt.rzi.s32.f32 	%r130, %f225;
	ld.shared.f32 	%f226, [%r6+16];
	ld.shared.f32 	%f227, [%r9+128];
	cvt.rn.f32.s32 	%f228, %r130;
	fma.rn.f32 	%f229, %f226, %f227, %f228;
	cvt.rzi.s32.f32 	%r131, %f229;
	ld.shared.f32 	%f230, [%r6+20];
	ld.shared.f32 	%f231, [%r9+160];
	cvt.rn.f32.s32 	%f232, %r131;
	fma.rn.f32 	%f233, %f230, %f231, %f232;
	cvt.rzi.s32.f32 	%r132, %f233;
	ld.shared.f32 	%f234, [%r6+24];
	ld.shared.f32 	%f235, [%r9+192];
	cvt.rn.f32.s32 	%f236, %r132;
	fma.rn.f32 	%f237, %f234, %f235, %f236;
	cvt.rzi.s32.f32 	%r133, %f237;
	ld.shared.f32 	%f238, [%r6+28];
	ld.shared.f32 	%f239, [%r9+224];
	cvt.rn.f32.s32 	%f240, %r133;
	fma.rn.f32 	%f241, %f238, %f239, %f240;
	cvt.rzi.s32.f32 	%r149, %f241;
	bar.sync 	0;
$L__BB1_10:
	cvt.rn.f32.s32 	%f242, %r149;
$L__BB1_11:
	ld.param.u64 	%rd37, [_Z7tiledMMPfS_S_ii_param_2];
	cvta.to.global.u64 	%rd34, %rd37;
	mad.lo.s32 	%r134, %r44, %r2, %r4;
	mul.wide.s32 	%rd35, %r134, 4;
	add.s64 	%rd36, %rd34, %rd35;
	st.global.f32 	[%rd36], %f242;
	ret;

}


// ===== COMPILED SASS (sm_100) =====

	.target	sm_100

	.elftype	@"ET_EXEC"


//--------------------- .note.nv.tkinfo           --------------------------
	.section	.note.nv.tkinfo,"",@"SHT_NOTE"
	.sectionflags	@"SHF_NOTE_NV_TKINFO"
	.tkinfo
        /*0018*/ 	.word	0x00000002
        /*0030*/ 	.string	""
        /*0030*/ 	.string	"ptxas"
        /*0030*/ 	.string	"Cuda compilation tools, release 13.0, V13.0.88"
        /*0030*/ 	.string	"Build cuda_13.0.r13.0/compiler.36424714_0"
        /*0030*/ 	.string	"-arch sm_100 -m 64 "



//--------------------- .note.nv.cuinfo           --------------------------
	.section	.note.nv.cuinfo,"",@"SHT_NOTE"
	.sectionflags	@"SHF_NOTE_NV_CUINFO"
        /*0018*/ 	.short	0x0002
        /*001a*/ 	.short	0x0064
        /*001c*/ 	.short	0x0082
	.zero		2


//--------------------- .nv.info                  --------------------------
	.section	.nv.info,"",@"SHT_CUDA_INFO"
	.align	4


	//----- nvinfo : EIATTR_REGCOUNT
	.align		4
        /*0000*/ 	.byte	0x04, 0x2f
        /*0002*/ 	.short	(.L_2 - .L_1)
	.align		4
.L_1:
        /*0004*/ 	.word	index@(_Z8printGPUPf)
        /*0008*/ 	.word	0x00000018


	//----- nvinfo : EIATTR_FRAME_SIZE
	.align		4
.L_2:
        /*000c*/ 	.byte	0x04, 0x11
        /*000e*/ 	.short	(.L_4 - .L_3)
	.align		4
.L_3:
        /*0010*/ 	.word	index@(_Z8printGPUPf)
        /*0014*/ 	.word	0x00000008


	//----- nvinfo : EIATTR_REGCOUNT
	.align		4
.L_4:
        /*0018*/ 	.byte	0x04, 0x2f
        /*001a*/ 	.short	(.L_6 - .L_5)
	.align		4
.L_5:
        /*001c*/ 	.word	index@(_Z7tiledMMPfS_S_ii)
        /*0020*/ 	.word	0x00000020


	//----- nvinfo : EIATTR_FRAME_SIZE
	.align		4
.L_6:
        /*0024*/ 	.byte	0x04, 0x11
        /*0026*/ 	.short	(.L_8 - .L_7)
	.align		4
.L_7:
        /*0028*/ 	.word	index@(_Z7tiledMMPfS_S_ii)
        /*002c*/ 	.word	0x00000000


	//----- nvinfo : EIATTR_MIN_STACK_SIZE
	.align		4
.L_8:
        /*0030*/ 	.byte	0x04, 0x12
        /*0032*/ 	.short	(.L_10 - .L_9)
	.align		4
.L_9:
        /*0034*/ 	.word	index@(_Z7tiledMMPfS_S_ii)
        /*0038*/ 	.word	0x00000000


	//----- nvinfo : EIATTR_MIN_STACK_SIZE
	.align		4
.L_10:
        /*003c*/ 	.byte	0x04, 0x12
        /*003e*/ 	.short	(.L_12 - .L_11)
	.align		4
.L_11:
        /*0040*/ 	.word	index@(_Z8printGPUPf)
        /*0044*/ 	.word	0x00000008
.L_12:


//--------------------- .nv.compat                --------------------------
	.section	.nv.compat,"",@"SHT_CUDA_COMPAT_INFO"
	.align	4
        /*0000*/ 	.byte	0x02, 0x09, 0x00, 0x00, 0x02, 0x02, 0x01, 0x00, 0x02, 0x05, 0x05, 0x00, 0x03, 0x07, 0x01, 0x01
        /*0010*/ 	.byte	0x02, 0x03, 0x00, 0x00, 0x02, 0x06, 0x01, 0x00, 0x04, 0x0b, 0x08, 0x00, 0x09, 0x00, 0x00, 0x00
        /*0020*/ 	.byte	0x00, 0x00, 0x00, 0x00


//--------------------- .nv.info._Z7tiledMMPfS_S_ii --------------------------
	.section	.nv.info._Z7tiledMMPfS_S_ii,"",@"SHT_CUDA_INFO"
	.sectionflags	@""
	.align	4


	//----- nvinfo : EIATTR_CUDA_API_VERSION
	.align		4
        /*0000*/ 	.byte	0x04, 0x37
        /*0002*/ 	.short	(.L_14 - .L_13)
.L_13:
        /*0004*/ 	.word	0x00000082


	//----- nvinfo : EIATTR_KPARAM_INFO
	.align		4
.L_14:
        /*0008*/ 	.byte	0x04, 0x17
        /*000a*/ 	.short	(.L_16 - .L_15)
.L_15:
        /*000c*/ 	.word	0x00000000
        /*0010*/ 	.short	0x0004
        /*0012*/ 	.short	0x001c
        /*0014*/ 	.byte	0x00, 0xf0, 0x11, 0x00


	//----- nvinfo : EIATTR_KPARAM_INFO
	.align		4
.L_16:
        /*0018*/ 	.byte	0x04, 0x17
        /*001a*/ 	.short	(.L_18 - .L_17)
.L_17:
        /*001c*/ 	.word	0x00000000
        /*0020*/ 	.short	0x0003
        /*0022*/ 	.short	0x0018
        /*0024*/ 	.byte	0x00, 0xf0, 0x11, 0x00


	//----- nvinfo : EIATTR_KPARAM_INFO
	.align		4
.L_18:
        /*0028*/ 	.byte	0x04, 0x17
        /*002a*/ 	.short	(.L_20 - .L_19)
.L_19:
        /*002c*/ 	.word	0x00000000
        /*0030*/ 	.short	0x0002
        /*0032*/ 	.short	0x0010
        /*0034*/ 	.byte	0x00, 0xf5, 0x21, 0x00


	//----- nvinfo : EIATTR_KPARAM_INFO
	.align		4
.L_20:
        /*0038*/ 	.byte	0x04, 0x17
        /*003a*/ 	.short	(.L_22 - .L_21)
.L_21:
        /*003c*/ 	.word	0x00000000
        /*0040*/ 	.short	0x0001
        /*0042*/ 	.short	0x0008
        /*0044*/ 	.byte	0x00, 0xf5, 0x21, 0x00


	//----- nvinfo : EIATTR_KPARAM_INFO
	.align		4
.L_22:
        /*0048*/ 	.byte	0x04, 0x17
        /*004a*/ 	.short	(.L_24 - .L_23)
.L_23:
        /*004c*/ 	.word	0x00000000
        /*0050*/ 	.short	0x0000
        /*0052*/ 	.short	0x0000
        /*0054*/ 	.byte	0x00, 0xf5, 0x21, 0x00


	//----- nvinfo : EIATTR_SPARSE_MMA_MASK
	.align		4
.L_24:
        /*0058*/ 	.byte	0x03, 0x50
        /*005a*/ 	.short	0x0000


	//----- nvinfo : EIATTR_MAXREG_COUNT
	.align		4
        /*005c*/ 	.byte	0x03, 0x1b
        /*005e*/ 	.short	0x00ff


	//----- nvinfo : EIATTR_NUM_BARRIERS
	.align		4
        /*0060*/ 	.byte	0x02, 0x4c
        /*0062*/ 	.byte	0x01
	.zero		1


	//----- nvinfo : EIATTR_MERCURY_ISA_VERSION
	.align		4
        /*0064*/ 	.byte	0x03, 0x5f
        /*0066*/ 	.short	0x0101


	//----- nvinfo : EIATTR_VRC_CTA_INIT_COUNT
	.align		4
        /*0068*/ 	.byte	0x02, 0x4a
	.zero		1
	.zero		1


	//----- nvinfo : EIATTR_EXIT_INSTR_OFFSETS
	.align		4
        /*006c*/ 	.byte	0x04, 0x1c
        /*006e*/ 	.short	(.L_26 - .L_25)


	//   ....[0]....
.L_25:
        /*0070*/ 	.word	0x000017c0


	//----- nvinfo : EIATTR_CBANK_PARAM_SIZE
	.align		4
.L_26:
        /*0074*/ 	.byte	0x03, 0x19
        /*0076*/ 	.short	0x0020


	//----- nvinfo : EIATTR_PARAM_CBANK
	.align		4
        /*0078*/ 	.byte	0x04, 0x0a
        /*007a*/ 	.short	(.L_28 - .L_27)
	.align		4
.L_27:
        /*007c*/ 	.word	index@(.nv.constant0._Z7tiledMMPfS_S_ii)
        /*0080*/ 	.short	0x0380
        /*0082*/ 	.short	0x0020


	//----- nvinfo : EIATTR_SW_WAR
	.align		4
.L_28:
        /*0084*/ 	.byte	0x04, 0x36
        /*0086*/ 	.short	(.L_30 - .L_29)
.L_29:
        /*0088*/ 	.word	0x00000008
.L_30:


//--------------------- .nv.info._Z8printGPUPf    --------------------------
	.section	.nv.info._Z8printGPUPf,"",@"SHT_CUDA_INFO"
	.sectionflags	@""
	.align	4


	//----- nvinfo : EIATTR_CUDA_API_VERSION
	.align		4
        /*0000*/ 	.byte	0x04, 0x37
        /*0002*/ 	.short	(.L_32 - .L_31)
.L_31:
        /*0004*/ 	.word	0x00000082


	//----- nvinfo : EIATTR_KPARAM_INFO
	.align		4
.L_32:
        /*0008*/ 	.byte	0x04, 0x17
        /*000a*/ 	.short	(.L_34 - .L_33)
.L_33:
        /*000c*/ 	.word	0x00000000
        /*0010*/ 	.short	0x0000
        /*0012*/ 	.short	0x0000
        /*0014*/ 	.byte	0x00, 0xf5, 0x21, 0x00


	//----- nvinfo : EIATTR_SPARSE_MMA_MASK
	.align		4
.L_34:
        /*0018*/ 	.byte	0x03, 0x50
        /*001a*/ 	.short	0x0000


	//----- nvinfo : EIATTR_MAXREG_COUNT
	.align		4
        /*001c*/ 	.byte	0x03, 0x1b
        /*001e*/ 	.short	0x00ff


	//----- nvinfo : EIATTR_EXTERNS
	.align		4
        /*0020*/ 	.byte	0x04, 0x0f
        /*0022*/ 	.short	(.L_36 - .L_35)


	//   ....[0]....
	.align		4
.L_35:
        /*0024*/ 	.word	index@(vprintf)


	//----- nvinfo : EIATTR_MERCURY_ISA_VERSION
	.align		4
.L_36:
        /*0028*/ 	.byte	0x03, 0x5f
        /*002a*/ 	.short	0x0101


	//----- nvinfo : EIATTR_VRC_CTA_INIT_COUNT
	.align		4
        /*002c*/ 	.byte	0x02, 0x4a
	.zero		1
	.zero		1


	//----- nvinfo : EIATTR_SYSCALL_OFFSETS
	.align		4
        /*0030*/ 	.byte	0x04, 0x46
        /*0032*/ 	.short	(.L_38 - .L_37)


	//   ....[0]....
.L_37:
        /*0034*/ 	.word	0x00000110


	//----- nvinfo : EIATTR_EXIT_INSTR_OFFSETS
	.align		4
.L_38:
        /*0038*/ 	.byte	0x04, 0x1c
        /*003a*/ 	.short	(.L_40 - .L_39)


	//   ....[0]....
.L_39:
        /*003c*/ 	.word	0x00000120


	//----- nvinfo : EIATTR_CBANK_PARAM_SIZE
	.align		4
.L_40:
        /*0040*/ 	.byte	0x03, 0x19
        /*0042*/ 	.short	0x0008


	//----- nvinfo : EIATTR_PARAM_CBANK
	.align		4
        /*0044*/ 	.byte	0x04, 0x0a
        /*0046*/ 	.short	(.L_42 - .L_41)
	.align		4
.L_41:
        /*0048*/ 	.word	index@(.nv.constant0._Z8printGPUPf)
        /*004c*/ 	.short	0x0380
        /*004e*/ 	.short	0x0008


	//----- nvinfo : EIATTR_SW_WAR
	.align		4
.L_42:
        /*0050*/ 	.byte	0x04, 0x36
        /*0052*/ 	.short	(.L_44 - .L_43)
.L_43:
        /*0054*/ 	.word	0x00000008
.L_44:


//--------------------- .nv.callgraph             --------------------------
	.section	.nv.callgraph,"",@"SHT_CUDA_CALLGRAPH"
	.align	4
	.sectionentsize	8
	.align		4
        /*0000*/ 	.word	0x00000000
	.align		4
        /*0004*/ 	.word	0xffffffff
	.align		4
        /*0008*/ 	.word	index@(_Z8printGPUPf)
	.align		4
        /*000c*/ 	.word	index@(vprintf)
	.align		4
        /*0010*/ 	.word	0x00000000
	.align		4
        /*0014*/ 	.word	0xfffffffe
	.align		4
        /*0018*/ 	.word	0x00000000
	.align		4
        /*001c*/ 	.word	0xfffffffd
	.align		4
        /*0020*/ 	.word	0x00000000
	.align		4
        /*0024*/ 	.word	0xfffffffc


//--------------------- .nv.constant4             --------------------------
	.section	.nv.constant4,"a",@progbits
	.align	8
	.align		8
.nv.constant4:
        /*0000*/ 	.dword	$str
	.align		8
        /*0008*/ 	.dword	vprintf


//--------------------- .text._Z7tiledMMPfS_S_ii  --------------------------
	.section	.text._Z7tiledMMPfS_S_ii,"ax",@progbits
	.align	128
        .global         _Z7tiledMMPfS_S_ii
        .type           _Z7tiledMMPfS_S_ii,@function
        .size           _Z7tiledMMPfS_S_ii,(.L_x_8 - _Z7tiledMMPfS_S_ii)
        .other          _Z7tiledMMPfS_S_ii,@"STO_CUDA_ENTRY STV_DEFAULT"
_Z7tiledMMPfS_S_ii:
.text._Z7tiledMMPfS_S_ii:
[----:B------:R-:W-:Y:S01]  /*0000*/  LDC R1, c[0x0][0x37c] ;  /* 0x0000df00ff017b82 */ /* 0x000fe20000000800 */
[----:B------:R-:W0:Y:S01]  /*0010*/  S2R R3, SR_CTAID.Y ;  /* 0x0000000000037919 */ /* 0x000e220000002600 */
[----:B------:R-:W1:Y:S01]  /*0020*/  LDCU UR10, c[0x0][0x39c] ;  /* 0x00007380ff0a77ac */ /* 0x000e620008000800 */
[----:B------:R-:W-:Y:S01]  /*0030*/  HFMA2 R5, -RZ, RZ, 0, 0 ;  /* 0x00000000ff057431 */ /* 0x000fe200000001ff */
[----:B------:R-:W0:Y:S01]  /*0040*/  S2R R0, SR_TID.Y ;  /* 0x0000000000007919 */ /* 0x000e220000002200 */
[----:B------:R-:W0:Y:S01]  /*0050*/  LDCU UR4, c[0x0][0x364] ;  /* 0x00006c80ff0477ac */ /* 0x000e220008000800 */
[----:B------:R-:W2:Y:S01]  /*0060*/  S2R R7, SR_CTAID.X ;  /* 0x0000000000077919 */ /* 0x000ea20000002500 */
[----:B------:R-:W2:Y:S01]  /*0070*/  LDCU UR5, c[0x0][0x360] ;  /* 0x00006c00ff0577ac */ /* 0x000ea20008000800 */
[----:B------:R-:W2:Y:S01]  /*0080*/  S2R R4, SR_TID.X ;  /* 0x0000000000047919 */ /* 0x000ea20000002100 */
[----:B------:R-:W3:Y:S01]  /*0090*/  LDCU.64 UR8, c[0x0][0x358] ;  /* 0x00006b00ff0877ac */ /* 0x000ee20008000a00 */
[----:B-1----:R-:W-:Y:S01]  /*00a0*/  UISETP.GE.AND UP0, UPT, UR10, 0x1, UPT ;  /* 0x000000010a00788c */ /* 0x002fe2000bf06270 */
[----:B0-----:R-:W-:-:S02]  /*00b0*/  IMAD R16, R3, UR4, R0 ;  /* 0x0000000403107c24 */ /* 0x001fc4000f8e0200 */
[----:B--2---:R-:W-:-:S06]  /*00c0*/  IMAD R7, R7, UR5, R4 ;  /* 0x0000000507077c24 */ /* 0x004fcc000f8e0204 */
[----:B---3--:R-:W-:Y:S05]  /*00d0*/  BRA.U !UP0, `(.L_x_0) ;  /* 0x0000001508a47547 */ /* 0x008fea000b800000 */
[----:B------:R-:W0:Y:S01]  /*00e0*/  S2UR UR6, SR_CgaCtaId ;  /* 0x00000000000679c3 */ /* 0x000e220000008800 */
[----:B------:R-:W-:Y:S01]  /*00f0*/  UMOV UR4, 0x400 ;  /* 0x0000040000047882 */ /* 0x000fe20000000000 */
[----:B------:R-:W-:Y:S02]  /*0100*/  UISETP.GE.U32.AND UP0, UPT, UR10, 0x19, UPT ;  /* 0x000000190a00788c */ /* 0x000fe4000bf06070 */
[----:B------:R-:W-:Y:S01]  /*0110*/  IMAD R6, R16, UR10, R4 ;  /* 0x0000000a10067c24 */ /* 0x000fe2000f8e0204 */
[----:B------:R-:W-:Y:S01]  /*0120*/  UIADD3 UR5, UPT, UPT, UR4, 0x100, URZ ;  /* 0x0000010004057890 */ /* 0x000fe2000fffe0ff */
[----:B------:R-:W-:Y:S01]  /*0130*/  MOV R10, RZ ;  /* 0x000000ff000a7202 */ /* 0x000fe20000000f00 */
[----:B------:R-:W-:Y:S02]  /*0140*/  UIADD3 UR7, UPT, UPT, UR10, -0x1, URZ ;  /* 0xffffffff0a077890 */ /* 0x000fe4000fffe0ff */
[----:B0-----:R-:W-:Y:S02]  /*0150*/  ULEA UR4, UR6, UR4, 0x18 ;  /* 0x0000000406047291 */ /* 0x001fe4000f8ec0ff */
[----:B------:R-:W-:-:S02]  /*0160*/  ULEA UR5, UR6, UR5, 0x18 ;  /* 0x0000000506057291 */ /* 0x000fc4000f8ec0ff */
[----:B------:R-:W-:Y:S02]  /*0170*/  ULEA.HI UR6, UR7, 0x1, URZ, 0x1d ;  /* 0x0000000107067891 */ /* 0x000fe4000f8fe8ff */
[----:B------:R-:W-:Y:S01]  /*0180*/  LEA R5, R0, UR4, 0x5 ;  /* 0x0000000400057c11 */ /* 0x000fe2000f8e28ff */
[----:B------:R-:W-:Y:S01]  /*0190*/  UMOV UR4, URZ ;  /* 0x000000ff00047c82 */ /* 0x000fe20008000000 */
[C---:B------:R-:W-:Y:S02]  /*01a0*/  LEA R3, R4.reuse, UR5, 0x2 ;  /* 0x0000000504037c11 */ /* 0x040fe4000f8e10ff */
[----:B------:R-:W-:Y:S02]  /*01b0*/  LEA R4, R4, R5, 0x2 ;  /* 0x0000000504047211 */ /* 0x000fe400078e10ff */
[----:B------:R-:W-:Y:S01]  /*01c0*/  LEA R2, R0, R3, 0x5 ;  /* 0x0000000300027211 */ /* 0x000fe200078e28ff */
[----:B------:R-:W-:Y:S06]  /*01d0*/  BRA.U !UP0, `(.L_x_1) ;  /* 0x0000000d08107547 */ /* 0x000fec000b800000 */
[----:B------:R-:W0:Y:S01]  /*01e0*/  LDC R18, c[0x0][0x398] ;  /* 0x0000e600ff127b82 */ /* 0x000e220000000800 */
[C---:B------:R-:W-:Y:S01]  /*01f0*/  IADD3 R25, PT, PT, R0.reuse, 0x8, RZ ;  /* 0x0000000800197810 */ /* 0x040fe20007ffe0ff */
[----:B------:R-:W-:Y:S01]  /*0200*/  ULOP3.LUT UR4, UR6, 0x3ffffffc, URZ, 0xc0, !UPT ;  /* 0x3ffffffc06047892 */ /* 0x000fe2000f8ec0ff */
[C---:B------:R-:W-:Y:S01]  /*0210*/  IADD3 R23, PT, PT, R0.reuse, 0x10, RZ ;  /* 0x0000001000177810 */ /* 0x040fe20007ffe0ff */
[----:B------:R-:W-:Y:S01]  /*0220*/  UMOV UR5, 0x10 ;  /* 0x0000001000057882 */ /* 0x000fe20000000000 */
[----:B------:R-:W-:Y:S01]  /*0230*/  IADD3 R21, PT, PT, R0, 0x18, RZ ;  /* 0x0000001800157810 */ /* 0x000fe20007ffe0ff */
[----:B------:R-:W-:Y:S01]  /*0240*/  UIADD3 UR4, UPT, UPT, -UR4, URZ, URZ ;  /* 0x000000ff04047290 */ /* 0x000fe2000fffe1ff */
[----:B------:R-:W-:Y:S01]  /*0250*/  MOV R10, RZ ;  /* 0x000000ff000a7202 */ /* 0x000fe20000000f00 */
[----:B------:R-:W1:Y:S01]  /*0260*/  LDC.64 R28, c[0x0][0x380] ;  /* 0x0000e000ff1c7b82 */ /* 0x000e620000000a00 */
[----:B------:R-:W-:-:S07]  /*0270*/  MOV R17, R6 ;  /* 0x0000000600117202 */ /* 0x000fce0000000f00 */
[----:B------:R-:W2:Y:S01]  /*0280*/  LDC.64 R26, c[0x0][0x388] ;  /* 0x0000e200ff1a7b82 */ /* 0x000ea20000000a00 */
[-CC-:B0-----:R-:W-:Y:S02]  /*0290*/  IMAD R25, R25, R18.reuse, R7.reuse ;  /* 0x0000001219197224 */ /* 0x181fe400078e0207 */
[-CC-:B------:R-:W-:Y:S02]  /*02a0*/  IMAD R23, R23, R18.reuse, R7.reuse ;  /* 0x0000001217177224 */ /* 0x180fe400078e0207 */
[-CC-:B------:R-:W-:Y:S02]  /*02b0*/  IMAD R21, R21, R18.reuse, R7.reuse ;  /* 0x0000001215157224 */ /* 0x180fe400078e0207 */
[----:B------:R-:W-:-:S07]  /*02c0*/  IMAD R19, R0, R18, R7 ;  /* 0x0000001200137224 */ /* 0x000fce00078e0207 */
.L_x_2:
[----:B-1----:R-:W-:-:S04]  /*02d0*/  IMAD.WIDE.U32 R12, R17, 0x4, R28 ;  /* 0x00000004110c7825 */ /* 0x002fc800078e001c */
[----:B--2---:R-:W-:Y:S01]  /*02e0*/  IMAD.WIDE.U32 R8, R19, 0x4, R26 ;  /* 0x0000000413087825 */ /* 0x004fe200078e001a */
[----:B0-----:R-:W2:Y:S05]  /*02f0*/  LDG.E R11, desc[UR8][R12.64] ;  /* 0x000000080c0b7981 */ /* 0x001eaa000c1e1900 */
[----:B---3--:R-:W3:Y:S01]  /*0300*/  LDG.E R9, desc[UR8][R8.64] ;  /* 0x0000000808097981 */ /* 0x008ee2000c1e1900 */
[----:B------:R-:W-:-:S03]  /*0310*/  I2FP.F32.S32 R10, R10 ;  /* 0x0000000a000a7245 */ /* 0x000fc60000201400 */
[----:B--2---:R-:W-:Y:S04]  /*0320*/  STS [R4], R11 ;  /* 0x0000000b04007388 */ /* 0x004fe80000000800 */
[----:B---3--:R-:W-:Y:S01]  /*0330*/  STS [R2], R9 ;  /* 0x0000000902007388 */ /* 0x008fe20000000800 */
[----:B------:R-:W-:Y:S06]  /*0340*/  BAR.SYNC.DEFER_BLOCKING 0x0 ;  /* 0x0000000000007b1d */ /* 0x000fec0000010000 */
[----:B------:R-:W-:Y:S04]  /*0350*/  LDS R22, [R3] ;  /* 0x0000000003167984 */ /* 0x000fe80000000800 */
[----:B------:R-:W0:Y:S04]  /*0360*/  LDS.128 R12, [R5] ;  /* 0x00000000050c7984 */ /* 0x000e280000000c00 */
[----:B------:R-:W1:Y:S01]  /*0370*/  LDS R20, [R3+0x20] ;  /* 0x0000200003147984 */ /* 0x000e620000000800 */
[----:B0-----:R-:W-:-:S03]  /*0380*/  FFMA R22, R12, R22, R10 ;  /* 0x000000160c167223 */ /* 0x001fc6000000000a */
[----:B------:R-:W0:Y:S03]  /*0390*/  LDS R10, [R3+0x40] ;  /* 0x00004000030a7984 */ /* 0x000e260000000800 */
[----:B------:R-:W2:Y:S01]  /*03a0*/  F2I.TRUNC.NTZ R22, R22 ;  /* 0x0000001600167305 */ /* 0x000ea2000020f100 */
[----:B------:R-:W3:Y:S01]  /*03b0*/  LDS R12, [R3+0x60] ;  /* 0x00006000030c7984 */ /* 0x000ee20000000800 */
[----:B--2---:R-:W-:-:S05]  /*03c0*/  I2FP.F32.S32 R8, R22 ;  /* 0x0000001600087245 */ /* 0x004fca0000201400 */
[----:B-1----:R-:W-:Y:S02]  /*03d0*/  FFMA R20, R20, R13, R8 ;  /* 0x0000000d14147223 */ /* 0x002fe40000000008 */
[----:B------:R-:W-:Y:S04]  /*03e0*/  LDS R13, [R3+0x80] ;  /* 0x00008000030d7984 */ /* 0x000fe80000000800 */
[----:B------:R-:W1:Y:S02]  /*03f0*/  F2I.TRUNC.NTZ R20, R20 ;  /* 0x0000001400147305 */ /* 0x000e64000020f100 */
[----:B-1----:R-:W-:Y:S02]  /*0400*/  I2FP.F32.S32 R9, R20 ;  /* 0x0000001400097245 */ /* 0x002fe40000201400 */
[----:B------:R-:W-:Y:S03]  /*0410*/  LDS R20, [R3+0xe0] ;  /* 0x0000e00003147984 */ /* 0x000fe60000000800 */
[----:B0-----:R-:W-:-:S02]  /*0420*/  FFMA R14, R10, R14, R9 ;  /* 0x0000000e0a0e7223 */ /* 0x001fc40000000009 */
[----:B------:R-:W0:Y:S04]  /*0430*/  LDS.128 R8, [R5+0x10] ;  /* 0x0000100005087984 */ /* 0x000e280000000c00 */
[----:B------:R-:W1:Y:S02]  /*0440*/  F2I.TRUNC.NTZ R14, R14 ;  /* 0x0000000e000e7305 */ /* 0x000e64000020f100 */
[----:B-1----:R-:W-:-:S05]  /*0450*/  I2FP.F32.S32 R22, R14 ;  /* 0x0000000e00167245 */ /* 0x002fca0000201400 */
[----:B---3--:R-:W-:Y:S02]  /*0460*/  FFMA R22, R12, R15, R22 ;  /* 0x0000000f0c167223 */ /* 0x008fe40000000016 */
[----:B------:R-:W1:Y:S04]  /*0470*/  LDS R12, [R3+0xa0] ;  /* 0x0000a000030c7984 */ /* 0x000e680000000800 */
[----:B------:R-:W2:Y:S02]  /*0480*/  F2I.TRUNC.NTZ R22, R22 ;  /* 0x0000001600167305 */ /* 0x000ea4000020f100 */
[----:B--2---:R-:W-:-:S05]  /*0490*/  I2FP.F32.S32 R15, R22 ;  /* 0x00000016000f7245 */ /* 0x004fca0000201400 */
[----:B0-----:R-:W-:Y:S01]  /*04a0*/  FFMA R8, R8, R13, R15 ;  /* 0x0000000d08087223 */ /* 0x001fe2000000000f */
[----:B------:R-:W-:-:S05]  /*04b0*/  IADD3 R15, PT, PT, R17, 0x8, RZ ;  /* 0x00000008110f7810 */ /* 0x000fca0007ffe0ff */
[----:B------:R-:W0:Y:S02]  /*04c0*/  F2I.TRUNC.NTZ R8, R8 ;  /* 0x0000000800087305 */ /* 0x000e24000020f100 */
[----:B0-----:R-:W-:-:S05]  /*04d0*/  I2FP.F32.S32 R13, R8 ;  /* 0x00000008000d7245 */ /* 0x001fca0000201400 */
[----:B-1----:R-:W-:Y:S01]  /*04e0*/  FFMA R24, R12, R9, R13 ;  /* 0x000000090c187223 */ /* 0x002fe2000000000d */
[----:B------:R-:W-:Y:S02]  /*04f0*/  IMAD.WIDE.U32 R12, R15, 0x4, R28 ;  /* 0x000000040f0c7825 */ /* 0x000fe400078e001c */
[----:B------:R-:W0:Y:S01]  /*0500*/  LDS R15, [R3+0xc0] ;  /* 0x0000c000030f7984 */ /* 0x000e220000000800 */
[----:B------:R-:W-:Y:S01]  /*0510*/  BAR.SYNC.DEFER_BLOCKING 0x0 ;  /* 0x0000000000007b1d */ /* 0x000fe20000010000 */
[----:B------:R-:W-:-:S05]  /*0520*/  IMAD.WIDE.U32 R8, R25, 0x4, R26 ;  /* 0x0000000419087825 */ /* 0x000fca00078e001a */
[----:B------:R-:W2:Y:S04]  /*0530*/  LDG.E R22, desc[UR8][R12.64] ;  /* 0x000000080c167981 */ /* 0x000ea8000c1e1900 */
[----:B------:R1:W3:Y:S01]  /*0540*/  LDG.E R13, desc[UR8][R8.64] ;  /* 0x00000008080d7981 */ /* 0x0002e2000c1e1900 */
[----:B------:R-:W4:Y:S02]  /*0550*/  F2I.TRUNC.NTZ R24, R24 ;  /* 0x0000001800187305 */ /* 0x000f24000020f100 */
[----:B----4-:R-:W-:-:S05]  /*0560*/  I2FP.F32.S32 R14, R24 ;  /* 0x00000018000e7245 */ /* 0x010fca0000201400 */
[----:B0-----:R-:W-:-:S04]  /*0570*/  FFMA R10, R15, R10, R14 ;  /* 0x0000000a0f0a7223 */ /* 0x001fc8000000000e */
[----:B-1----:R-:W0:Y:S02]  /*0580*/  F2I.TRUNC.NTZ R8, R10 ;  /* 0x0000000a00087305 */ /* 0x002e24000020f100 */
[----:B0-----:R-:W-:-:S05]  /*0590*/  I2FP.F32.S32 R9, R8 ;  /* 0x0000000800097245 */ /* 0x001fca0000201400 */
[----:B------:R-:W-:-:S06]  /*05a0*/  FFMA R9, R20, R11, R9 ;  /* 0x0000000b14097223 */ /* 0x000fcc0000000009 */
[----:B------:R-:W0:Y:S02]  /*05b0*/  F2I.TRUNC.NTZ R9, R9 ;  /* 0x0000000900097305 */ /* 0x000e24000020f100 */
[----:B0-----:R-:W-:Y:S01]  /*05c0*/  I2FP.F32.S32 R11, R9 ;  /* 0x00000009000b7245 */ /* 0x001fe20000201400 */
        /* <DEDUP_REMOVED lines=14> */
[----:B-1----:R-:W-:-:S05]  /*06b0*/  I2FP.F32.S32 R11, R22 ;  /* 0x00000016000b7245 */ /* 0x002fca0000201400 */
[----:B0-----:R-:W-:Y:S02]  /*06c0*/  FFMA R14, R10, R14, R11 ;  /* 0x0000000e0a0e7223 */ /* 0x001fe4000000000b */
[----:B------:R-:W0:Y:S04]  /*06d0*/  LDS.128 R8, [R5+0x10] ;  /* 0x0000100005087984 */ /* 0x000e280000000c00 */
[----:B------:R-:W1:Y:S02]  /*06e0*/  F2I.TRUNC.NTZ R14, R14 ;  /* 0x0000000e000e7305 */ /* 0x000e64000020f100 */
[----:B-1----:R-:W-:Y:S02]  /*06f0*/  I2FP.F32.S32 R20, R14 ;  /* 0x0000000e00147245 */ /* 0x002fe40000201400 */
[----:B------:R-:W-:-:S03]  /*0700*/  IADD3 R14, PT, PT, R17, 0x10, RZ ;  /* 0x00000010110e7810 */ /* 0x000fc60007ffe0ff */
[----:B---3--:R-:W-:Y:S02]  /*0710*/  FFMA R15, R12, R15, R20 ;  /* 0x0000000f0c0f7223 */ /* 0x008fe40000000014 */
[----:B------:R-:W1:Y:S04]  /*0720*/  LDS R12, [R3+0xa0] ;  /* 0x0000a000030c7984 */ /* 0x000e680000000800 */
[----:B------:R-:W2:Y:S02]  /*0730*/  F2I.TRUNC.NTZ R15, R15 ;  /* 0x0000000f000f7305 */ /* 0x000ea4000020f100 */
[----:B--2---:R-:W-:Y:S02]  /*0740*/  I2FP.F32.S32 R20, R15 ;  /* 0x0000000f00147245 */ /* 0x004fe40000201400 */
[----:B------:R-:W2:Y:S03]  /*0750*/  LDS R15, [R3+0xc0] ;  /* 0x0000c000030f7984 */ /* 0x000ea60000000800 */
[----:B0-----:R-:W-:-:S02]  /*0760*/  FFMA R8, R8, R13, R20 ;  /* 0x0000000d08087223 */ /* 0x001fc40000000014 */
[----:B------:R-:W0:Y:S04]  /*0770*/  LDS R20, [R3+0xe0] ;  /* 0x0000e00003147984 */ /* 0x000e280000000800 */
[----:B------:R-:W3:Y:S02]  /*0780*/  F2I.TRUNC.NTZ R8, R8 ;  /* 0x0000000800087305 */ /* 0x000ee4000020f100 */
[----:B---3--:R-:W-:-:S05]  /*0790*/  I2FP.F32.S32 R13, R8 ;  /* 0x00000008000d7245 */ /* 0x008fca0000201400 */
[----:B-1----:R-:W-:Y:S01]  /*07a0*/  FFMA R24, R12, R9, R13 ;  /* 0x000000090c187223 */ /* 0x002fe2000000000d */
[----:B------:R-:W-:Y:S01]  /*07b0*/  IMAD.WIDE.U32 R12, R14, 0x4, R28 ;  /* 0x000000040e0c7825 */ /* 0x000fe200078e001c */
[----:B------:R-:W-:Y:S03]  /*07c0*/  BAR.SYNC.DEFER_BLOCKING 0x0 ;  /* 0x0000000000007b1d */ /* 0x000fe60000010000 */
[----:B------:R-:W-:-:S03]  /*07d0*/  IMAD.WIDE.U32 R8, R23, 0x4, R26 ;  /* 0x0000000417087825 */ /* 0x000fc600078e001a */
[----:B------:R-:W3:Y:S04]  /*07e0*/  LDG.E R22, desc[UR8][R12.64] ;  /* 0x000000080c167981 */ /* 0x000ee8000c1e1900 */
[----:B------:R1:W4:Y:S01]  /*07f0*/  LDG.E R13, desc[UR8][R8.64] ;  /* 0x00000008080d7981 */ /* 0x000322000c1e1900 */
[----:B------:R-:W5:Y:S02]  /*0800*/  F2I.TRUNC.NTZ R24, R24 ;  /* 0x0000001800187305 */ /* 0x000f64000020f100 */
[----:B-----5:R-:W-:-:S05]  /*0810*/  I2FP.F32.S32 R14, R24 ;  /* 0x00000018000e7245 */ /* 0x020fca0000201400 */
[----:B--2---:R-:W-:-:S04]  /*0820*/  FFMA R10, R15, R10, R14 ;  /* 0x0000000a0f0a7223 */ /* 0x004fc8000000000e */
[----:B-1----:R-:W1:Y:S02]  /*0830*/  F2I.TRUNC.NTZ R8, R10 ;  /* 0x0000000a00087305 */ /* 0x002e64000020f100 */
[----:B-1----:R-:W-:-:S05]  /*0840*/  I2FP.F32.S32 R9, R8 ;  /* 0x0000000800097245 */ /* 0x002fca0000201400 */
[----:B0-----:R-:W-:-:S06]  /*0850*/  FFMA R9, R20, R11, R9 ;  /* 0x0000000b14097223 */ /* 0x001fcc0000000009 */
[----:B------:R-:W0:Y:S02]  /*0860*/  F2I.TRUNC.NTZ R9, R9 ;  /* 0x0000000900097305 */ /* 0x000e24000020f100 */
[----:B0-----:R-:W-:Y:S01]  /*0870*/  I2FP.F32.S32 R11, R9 ;  /* 0x00000009000b7245 */ /* 0x001fe20000201400 */
[----:B---3--:R-:W-:Y:S04]  /*0880*/  STS [R4], R22 ;  /* 0x0000001604007388 */ /* 0x008fe80000000800 */
[----:B----4-:R-:W-:Y:S01]  /*0890*/  STS [R2], R13 ;  /* 0x0000000d02007388 */ /* 0x010fe20000000800 */
        /* <DEDUP_REMOVED lines=33> */
[----:B------:R-:W5:Y:S01]  /*0ab0*/  F2I.TRUNC.NTZ R24, R24 ;  /* 0x0000001800187305 */ /* 0x000f62000020f100 */
[----:B------:R-:W-:Y:S01]  /*0ac0*/  UIADD3 UR4, UPT, UPT, UR4, 0x4, URZ ;  /* 0x0000000404047890 */ /* 0x000fe2000fffe0ff */
[C---:B------:R-:W-:Y:S01]  /*0ad0*/  LEA R19, R18.reuse, R19, 0x5 ;  /* 0x0000001312137211 */ /* 0x040fe200078e28ff */
[----:B------:R-:W-:Y:S01]  /*0ae0*/  UIADD3 UR5, UPT, UPT, UR5, 0x20, URZ ;  /* 0x0000002005057890 */ /* 0x000fe2000fffe0ff */
[C---:B------:R-:W-:Y:S01]  /*0af0*/  LEA R25, R18.reuse, R25, 0x5 ;  /* 0x0000001912197211 */ /* 0x040fe200078e28ff */
[----:B------:R-:W-:Y:S01]  /*0b00*/  UISETP.NE.AND UP0, UPT, UR4, URZ, UPT ;  /* 0x000000ff0400728c */ /* 0x000fe2000bf05270 */
[----:B------:R-:W-:-:S02]  /*0b10*/  LEA R23, R18, R23, 0x5 ;  /* 0x0000001712177211 */ /* 0x000fc400078e28ff */
[----:B------:R-:W-:Y:S02]  /*0b20*/  IADD3 R17, PT, PT, R17, 0x20, RZ ;  /* 0x0000002011117810 */ /* 0x000fe40007ffe0ff */
[----:B------:R-:W-:Y:S02]  /*0b30*/  LEA R21, R18, R21, 0x5 ;  /* 0x0000001512157211 */ /* 0x000fe400078e28ff */
        /* <DEDUP_REMOVED lines=25> */
[----:B-1----:R-:W-:-:S05]  /*0cd0*/  I2FP.F32.S32 R20, R14 ;  /* 0x0000000e00147245 */ /* 0x002fca0000201400 */
[----:B---3--:R-:W-:Y:S02]  /*0ce0*/  FFMA R15, R12, R15, R20 ;  /* 0x0000000f0c0f7223 */ /* 0x008fe40000000014 */
[----:B------:R-:W1:Y:S04]  /*0cf0*/  LDS R12, [R3+0xa0] ;  /* 0x0000a000030c7984 */ /* 0x000e680000000800 */
[----:B------:R-:W2:Y:S02]  /*0d00*/  F2I.TRUNC.NTZ R15, R15 ;  /* 0x0000000f000f7305 */ /* 0x000ea4000020f100 */
[----:B--2---:R-:W-:-:S05]  /*0d10*/  I2FP.F32.S32 R20, R15 ;  /* 0x0000000f00147245 */ /* 0x004fca0000201400 */
[----:B0-----:R-:W-:Y:S02]  /*0d20*/  FFMA R8, R8, R13, R20 ;  /* 0x0000000d08087223 */ /* 0x001fe40000000014 */
[----:B------:R-:W0:Y:S04]  /*0d30*/  LDS R20, [R3+0xc0] ;  /* 0x0000c00003147984 */ /* 0x000e280000000800 */
[----:B------:R-:W2:Y:S02]  /*0d40*/  F2I.TRUNC.NTZ R8, R8 ;  /* 0x0000000800087305 */ /* 0x000ea4000020f100 */
[----:B--2---:R-:W-:-:S05]  /*0d50*/  I2FP.F32.S32 R13, R8 ;  /* 0x00000008000d7245 */ /* 0x004fca0000201400 */
[----:B-1----:R-:W-:Y:S02]  /*0d60*/  FFMA R9, R12, R9, R13 ;  /* 0x000000090c097223 */ /* 0x002fe4000000000d */
[----:B------:R-:W1:Y:S04]  /*0d70*/  LDS R12, [R3+0xe0] ;  /* 0x0000e000030c7984 */ /* 0x000e680000000800 */
[----:B------:R-:W2:Y:S02]  /*0d80*/  F2I.TRUNC.NTZ R9, R9 ;  /* 0x0000000900097305 */ /* 0x000ea4000020f100 */
[----:B--2---:R-:W-:-:S05]  /*0d90*/  I2FP.F32.S32 R13, R9 ;  /* 0x00000009000d7245 */ /* 0x004fca0000201400 */
[----:B0-----:R-:W-:-:S06]  /*0da0*/  FFMA R13, R20, R10, R13 ;  /* 0x0000000a140d7223 */ /* 0x001fcc000000000d */
[----:B------:R-:W0:Y:S02]  /*0db0*/  F2I.TRUNC.NTZ R13, R13 ;  /* 0x0000000d000d7305 */ /* 0x000e24000020f100 */
[----:B0-----:R-:W-:-:S05]  /*0dc0*/  I2FP.F32.S32 R15, R13 ;  /* 0x0000000d000f7245 */ /* 0x001fca0000201400 */
[----:B-1----:R-:W-:-:S04]  /*0dd0*/  FFMA R11, R12, R11, R15 ;  /* 0x0000000b0c0b7223 */ /* 0x002fc8000000000f */
[----:B------:R0:W3:Y:S01]  /*0de0*/  F2I.TRUNC.NTZ R10, R11 ;  /* 0x0000000b000a7305 */ /* 0x0000e2000020f100 */
[----:B------:R-:W-:Y:S06]  /*0df0*/  BAR.SYNC.DEFER_BLOCKING 0x0 ;  /* 0x0000000000007b1d */ /* 0x000fec0000010000 */
[----:B------:R-:W-:Y:S05]  /*0e00*/  BRA.U UP0, `(.L_x_2) ;  /* 0xfffffff500307547 */ /* 0x000fea000b83ffff */
[----:B------:R-:W-:-:S12]  /*0e10*/  UIADD3 UR4, UPT, UPT, UR5, -0x10, URZ ;  /* 0xfffffff005047890 */ /* 0x000fd8000fffe0ff */
.L_x_1:
[----:B------:R-:W-:-:S09]  /*0e20*/  ULOP3.LUT UP0, UR6, UR6, 0x3, URZ, 0xc0, !UPT ;  /* 0x0000000306067892 */ /* 0x000fd2000f80c0ff */
[----:B------:R-:W-:Y:S05]  /*0e30*/  BRA.U !UP0, `(.L_x_3) ;  /* 0x0000000908487547 */ /* 0x000fea000b800000 */
[----:B------:R-:W-:Y:S02]  /*0e40*/  UISETP.NE.AND UP1, UPT, UR6, 0x1, UPT ;  /* 0x000000010600788c */ /* 0x000fe4000bf25270 */
[----:B------:R-:W-:-:S07]  /*0e50*/  ULOP3.LUT UP0, URZ, UR7, 0x8, URZ, 0xc0, !UPT ;  /* 0x0000000807ff7892 */ /* 0x000fce000f80c0ff */
[----:B------:R-:W-:Y:S05]  /*0e60*/  BRA.U !UP1, `(.L_x_4) ;  /* 0x0000000509787547 */ /* 0x000fea000b800000 */
[----:B------:R-:W1:Y:S01]  /*0e70*/  LDC.64 R18, c[0x0][0x380] ;  /* 0x0000e000ff127b82 */ /* 0x000e620000000a00 */
[----:B------:R-:W2:Y:S01]  /*0e80*/  LDCU UR5, c[0x0][0x398] ;  /* 0x00007300ff0577ac */ /* 0x000ea20008000800 */
[----:B------:R-:W-:Y:S02]  /*0e90*/  IADD3 R24, PT, PT, R0, UR4, RZ ;  /* 0x0000000400187c10 */ /* 0x000fe4000fffe0ff */
[----:B0-----:R-:W-:-:S04]  /*0ea0*/  IADD3 R11, PT, PT, R6, UR4, RZ ;  /* 0x00000004060b7c10 */ /* 0x001fc8000fffe0ff */
[----:B------:R-:W0:Y:S01]  /*0eb0*/  LDC.64 R8, c[0x0][0x388] ;  /* 0x0000e200ff087b82 */ /* 0x000e220000000a00 */
[----:B--2---:R-:W-:Y:S02]  /*0ec0*/  IMAD R23, R24, UR5, R7 ;  /* 0x0000000518177c24 */ /* 0x004fe4000f8e0207 */
[----:B-1----:R-:W-:-:S06]  /*0ed0*/  IMAD.WIDE.U32 R20, R11, 0x4, R18 ;  /* 0x000000040b147825 */ /* 0x002fcc00078e0012 */
[----:B------:R-:W2:Y:S01]  /*0ee0*/  LDG.E R21, desc[UR8][R20.64] ;  /* 0x0000000814157981 */ /* 0x000ea2000c1e1900 */
[----:B0-----:R-:W-:-:S06]  /*0ef0*/  IMAD.WIDE.U32 R22, R23, 0x4, R8 ;  /* 0x0000000417167825 */ /* 0x001fcc00078e0008 */
[----:B------:R-:W4:Y:S01]  /*0f00*/  LDG.E R23, desc[UR8][R22.64] ;  /* 0x0000000816177981 */ /* 0x000f22000c1e1900 */
[----:B---3--:R-:W-:Y:S02]  /*0f10*/  I2FP.F32.S32 R25, R10 ;  /* 0x0000000a00197245 */ /* 0x008fe40000201400 */
[----:B------:R-:W-:Y:S01]  /*0f20*/  IADD3 R24, PT, PT, R24, 0x8, RZ ;  /* 0x0000000818187810 */ /* 0x000fe20007ffe0ff */
[----:B--2---:R0:W-:Y:S04]  /*0f30*/  STS [R4], R21 ;  /* 0x0000001504007388 */ /* 0x0041e80000000800 */
[----:B----4-:R-:W-:Y:S01]  /*0f40*/  STS [R2], R23 ;  /* 0x0000001702007388 */ /* 0x010fe20000000800 */
[----:B------:R-:W-:Y:S06]  /*0f50*/  BAR.SYNC.DEFER_BLOCKING 0x0 ;  /* 0x0000000000007b1d */ /* 0x000fec0000010000 */
[----:B------:R-:W-:Y:S04]  /*0f60*/  LDS R17, [R3] ;  /* 0x0000000003117984 */ /* 0x000fe80000000800 */
[----:B------:R-:W1:Y:S04]  /*0f70*/  LDS.128 R12, [R5] ;  /* 0x00000000050c7984 */ /* 0x000e680000000c00 */
[----:B------:R-:W2:Y:S01]  /*0f80*/  LDS R26, [R3+0x20] ;  /* 0x00002000031a7984 */ /* 0x000ea20000000800 */
[----:B0-----:R-:W-:-:S03]  /*0f90*/  IMAD R21, R24, UR5, R7 ;  /* 0x0000000518157c24 */ /* 0x001fc6000f8e0207 */
[----:B------:R-:W0:Y:S01]  /*0fa0*/  LDS R23, [R3+0x40] ;  /* 0x0000400003177984 */ /* 0x000e220000000800 */
[----:B------:R-:W-:-:S03]  /*0fb0*/  IMAD.WIDE.U32 R20, R21, 0x4, R8 ;  /* 0x0000000415147825 */ /* 0x000fc600078e0008 */
[----:B------:R-:W3:Y:S04]  /*0fc0*/  LDS R24, [R3+0x60] ;  /* 0x0000600003187984 */ /* 0x000ee80000000800 */
[----:B------:R-:W-:Y:S01]  /*0fd0*/  LDS R22, [R3+0xe0] ;  /* 0x0000e00003167984 */ /* 0x000fe20000000800 */
[----:B-1----:R-:W-:-:S06]  /*0fe0*/  FFMA R12, R12, R17, R25 ;  /* 0x000000110c0c7223 */ /* 0x002fcc0000000019 */
[----:B------:R-:W1:Y:S01]  /*0ff0*/  F2I.TRUNC.NTZ R12, R12 ;  /* 0x0000000c000c7305 */ /* 0x000e62000020f100 */
[----:B------:R-:W-:-:S05]  /*1000*/  IADD3 R17, PT, PT, R11, 0x8, RZ ;  /* 0x000000080b117810 */ /* 0x000fca0007ffe0ff */
[----:B------:R-:W-:Y:S02]  /*1010*/  IMAD.WIDE.U32 R18, R17, 0x4, R18 ;  /* 0x0000000411127825 */ /* 0x000fe400078e0012 */
[----:B------:R-:W-:Y:S01]  /*1020*/  LDS R17, [R3+0x80] ;  /* 0x0000800003117984 */ /* 0x000fe20000000800 */
[----:B-1----:R-:W-:-:S03]  /*1030*/  I2FP.F32.S32 R11, R12 ;  /* 0x0000000c000b7245 */ /* 0x002fc60000201400 */
[----:B------:R-:W-:Y:S02]  /*1040*/  LDS R12, [R3+0xa0] ;  /* 0x0000a000030c7984 */ /* 0x000fe40000000800 */
[----:B--2---:R-:W-:Y:S02]  /*1050*/  FFMA R26, R26, R13, R11 ;  /* 0x0000000d1a1a7223 */ /* 0x004fe4000000000b */
[----:B------:R-:W-:Y:S04]  /*1060*/  LDS R13, [R3+0xc0] ;  /* 0x0000c000030d7984 */ /* 0x000fe80000000800 */
[----:B------:R-:W1:Y:S01]  /*1070*/  LDS.128 R8, [R5+0x10] ;  /* 0x0000100005087984 */ /* 0x000e620000000c00 */
[----:B------:R-:W-:Y:S06]  /*1080*/  BAR.SYNC.DEFER_BLOCKING 0x0 ;  /* 0x0000000000007b1d */ /* 0x000fec0000010000 */
[----:B------:R-:W2:Y:S04]  /*1090*/  LDG.E R19, desc[UR8][R18.64] ;  /* 0x0000000812137981 */ /* 0x000ea8000c1e1900 */
[----:B------:R-:W4:Y:S01]  /*10a0*/  LDG.E R21, desc[UR8][R20.64] ;  /* 0x0000000814157981 */ /* 0x000f22000c1e1900 */
[----:B------:R-:W5:Y:S02]  /*10b0*/  F2I.TRUNC.NTZ R26, R26 ;  /* 0x0000001a001a7305 */ /* 0x000f64000020f100 */
[----:B-----5:R-:W-:-:S05]  /*10c0*/  I2FP.F32.S32 R28, R26 ;  /* 0x0000001a001c7245 */ /* 0x020fca0000201400 */
[----:B0-----:R-:W-:-:S06]  /*10d0*/  FFMA R14, R23, R14, R28 ;  /* 0x0000000e170e7223 */ /* 0x001fcc000000001c */
[----:B------:R-:W0:Y:S02]  /*10e0*/  F2I.TRUNC.NTZ R14, R14 ;  /* 0x0000000e000e7305 */ /* 0x000e24000020f100 */
[----:B0-----:R-:W-:-:S05]  /*10f0*/  I2FP.F32.S32 R23, R14 ;  /* 0x0000000e00177245 */ /* 0x001fca0000201400 */
[----:B---3--:R-:W-:-:S06]  /*1100*/  FFMA R15, R24, R15, R23 ;  /* 0x0000000f180f7223 */ /* 0x008fcc0000000017 */
[----:B------:R-:W0:Y:S02]  /*1110*/  F2I.TRUNC.NTZ R15, R15 ;  /* 0x0000000f000f7305 */ /* 0x000e24000020f100 */
[----:B0-----:R-:W-:-:S05]  /*1120*/  I2FP.F32.S32 R23, R15 ;  /* 0x0000000f00177245 */ /* 0x001fca0000201400 */
[----:B-1----:R-:W-:-:S06]  /*1130*/  FFMA R8, R8, R17, R23 ;  /* 0x0000001108087223 */ /* 0x002fcc0000000017 */
[----:B------:R-:W0:Y:S02]  /*1140*/  F2I.TRUNC.NTZ R8, R8 ;  /* 0x0000000800087305 */ /* 0x000e24000020f100 */
[----:B0-----:R-:W-:-:S05]  /*1150*/  I2FP.F32.S32 R17, R8 ;  /* 0x0000000800117245 */ /* 0x001fca0000201400 */
[----:B------:R-:W-:-:S06]  /*1160*/  FFMA R9, R12, R9, R17 ;  /* 0x000000090c097223 */ /* 0x000fcc0000000011 */
[----:B------:R-:W0:Y:S02]  /*1170*/  F2I.TRUNC.NTZ R9, R9 ;  /* 0x0000000900097305 */ /* 0x000e24000020f100 */
[----:B0-----:R-:W-:-:S05]  /*1180*/  I2FP.F32.S32 R12, R9 ;  /* 0x00000009000c7245 */ /* 0x001fca0000201400 */
[----:B------:R-:W-:-:S06]  /*1190*/  FFMA R10, R13, R10, R12 ;  /* 0x0000000a0d0a7223 */ /* 0x000fcc000000000c */
[----:B------:R-:W0:Y:S02]  /*11a0*/  F2I.TRUNC.NTZ R10, R10 ;  /* 0x0000000a000a7305 */ /* 0x000e24000020f100 */
[----:B0-----:R-:W-:-:S05]  /*11b0*/  I2FP.F32.S32 R17, R10 ;  /* 0x0000000a00117245 */ /* 0x001fca0000201400 */
[----:B------:R-:W-:-:S06]  /*11c0*/  FFMA R11, R22, R11, R17 ;  /* 0x0000000b160b7223 */ /* 0x000fcc0000000011 */
[----:B------:R-:W0:Y:S02]  /*11d0*/  F2I.TRUNC.NTZ R11, R11 ;  /* 0x0000000b000b7305 */ /* 0x000e24000020f100 */
[----:B0-----:R-:W-:Y:S01]  /*11e0*/  I2FP.F32.S32 R9, R11 ;  /* 0x0000000b00097245 */ /* 0x001fe20000201400 */
[----:B--2---:R-:W-:Y:S04]  /*11f0*/  STS [R4], R19 ;  /* 0x0000001304007388 */ /* 0x004fe80000000800 */
[----:B----4-:R-:W-:Y:S01]  /*1200*/  STS [R2], R21 ;  /* 0x0000001502007388 */ /* 0x010fe20000000800 */
[----:B------:R-:W-:Y:S06]  /*1210*/  BAR.SYNC.DEFER_BLOCKING 0x0 ;  /* 0x0000000000007b1d */ /* 0x000fec0000010000 */
[----:B------:R-:W-:Y:S04]  /*1220*/  LDS R23, [R3] ;  /* 0x0000000003177984 */ /* 0x000fe80000000800 */
[----:B------:R-:W0:Y:S04]  /*1230*/  LDS.128 R12, [R5] ;  /* 0x00000000050c7984 */ /* 0x000e280000000c00 */
[----:B------:R-:W1:Y:S04]  /*1240*/  LDS R8, [R3+0x20] ;  /* 0x0000200003087984 */ /* 0x000e680000000800 */
[----:B------:R-:W2:Y:S04]  /*1250*/  LDS R17, [R3+0x40] ;  /* 0x0000400003117984 */ /* 0x000ea80000000800 */
[----:B------:R-:W3:Y:S04]  /*1260*/  LDS R18, [R3+0x60] ;  /* 0x0000600003127984 */ /* 0x000ee80000000800 */
[----:B------:R-:W-:Y:S01]  /*1270*/  LDS R19, [R3+0x80] ;  /* 0x0000800003137984 */ /* 0x000fe20000000800 */
[----:B0-----:R-:W-:-:S06]  /*1280*/  FFMA R12, R12, R23, R9 ;  /* 0x000000170c0c7223 */ /* 0x001fcc0000000009 */
[----:B------:R-:W0:Y:S02]  /*1290*/  F2I.TRUNC.NTZ R12, R12 ;  /* 0x0000000c000c7305 */ /* 0x000e24000020f100 */
[----:B0-----:R-:W-:Y:S02]  /*12a0*/  I2FP.F32.S32 R9, R12 ;  /* 0x0000000c00097245 */ /* 0x001fe40000201400 */
[----:B------:R-:W-:Y:S03]  /*12b0*/  LDS R12, [R3+0xa0] ;  /* 0x0000a000030c7984 */ /* 0x000fe60000000800 */
[----:B-1----:R-:W-:-:S06]  /*12c0*/  FFMA R13, R8, R13, R9 ;  /* 0x0000000d080d7223 */ /* 0x002fcc0000000009 */
[----:B------:R-:W0:Y:S02]  /*12d0*/  F2I.TRUNC.NTZ R13, R13 ;  /* 0x0000000d000d7305 */ /* 0x000e24000020f100 */
[----:B0-----:R-:W-:-:S05]  /*12e0*/  I2FP.F32.S32 R8, R13 ;  /* 0x0000000d00087245 */ /* 0x001fca0000201400 */
[----:B--2---:R-:W-:Y:S02]  /*12f0*/  FFMA R14, R17, R14, R8 ;  /* 0x0000000e110e7223 */ /* 0x004fe40000000008 */
[----:B------:R-:W0:Y:S04]  /*1300*/  LDS.128 R8, [R5+0x10] ;  /* 0x0000100005087984 */ /* 0x000e280000000c00 */
[----:B------:R-:W1:Y:S02]  /*1310*/  F2I.TRUNC.NTZ R14, R14 ;  /* 0x0000000e000e7305 */ /* 0x000e64000020f100 */
[----:B-1----:R-:W-:Y:S02]  /*1320*/  I2FP.F32.S32 R17, R14 ;  /* 0x0000000e00117245 */ /* 0x002fe40000201400 */
[----:B------:R-:W-:Y:S03]  /*1330*/  LDS R14, [R3+0xe0] ;  /* 0x0000e000030e7984 */ /* 0x000fe60000000800 */
[----:B---3--:R-:W-:-:S02]  /*1340*/  FFMA R15, R18, R15, R17 ;  /* 0x0000000f120f7223 */ /* 0x008fc40000000011 */
[----:B------:R-:W1:Y:S04]  /*1350*/  LDS R17, [R3+0xc0] ;  /* 0x0000c00003117984 */ /* 0x000e680000000800 */
[----:B------:R-:W2:Y:S02]  /*1360*/  F2I.TRUNC.NTZ R15, R15 ;  /* 0x0000000f000f7305 */ /* 0x000ea4000020f100 */
[----:B--2---:R-:W-:-:S05]  /*1370*/  I2FP.F32.S32 R13, R15 ;  /* 0x0000000f000d7245 */ /* 0x004fca0000201400 */
[----:B0-----:R-:W-:-:S06]  /*1380*/  FFMA R8, R8, R19, R13 ;  /* 0x0000001308087223 */ /* 0x001fcc000000000d */
[----:B------:R-:W0:Y:S02]  /*1390*/  F2I.TRUNC.NTZ R8, R8 ;  /* 0x0000000800087305 */ /* 0x000e24000020f100 */
[----:B0-----:R-:W-:-:S05]  /*13a0*/  I2FP.F32.S32 R13, R8 ;  /* 0x00000008000d7245 */ /* 0x001fca0000201400 */
[----:B------:R-:W-:-:S06]  /*13b0*/  FFMA R9, R12, R9, R13 ;  /* 0x000000090c097223 */ /* 0x000fcc000000000d */
[----:B------:R-:W0:Y:S02]  /*13c0*/  F2I.TRUNC.NTZ R9, R9 ;  /* 0x0000000900097305 */ /* 0x000e24000020f100 */
[----:B0-----:R-:W-:-:S05]  /*13d0*/  I2FP.F32.S32 R12, R9 ;  /* 0x00000009000c7245 */ /* 0x001fca0000201400 */
[----:B-1----:R-:W-:-:S06]  /*13e0*/  FFMA R12, R17, R10, R12 ;  /* 0x0000000a110c7223 */ /* 0x002fcc000000000c */
[----:B------:R-:W0:Y:S02]  /*13f0*/  F2I.TRUNC.NTZ R12, R12 ;  /* 0x0000000c000c7305 */ /* 0x000e24000020f100 */
[----:B0-----:R-:W-:-:S05]  /*1400*/  I2FP.F32.S32 R13, R12 ;  /* 0x0000000c000d7245 */ /* 0x001fca0000201400 */
[----:B------:R-:W-:-:S04]  /*1410*/  FFMA R11, R14, R11, R13 ;  /* 0x0000000b0e0b7223 */ /* 0x000fc8000000000d */
[----:B------:R1:W2:Y:S01]  /*1420*/  F2I.TRUNC.NTZ R10, R11 ;  /* 0x0000000b000a7305 */ /* 0x0002a2000020f100 */
[----:B------:R-:W-:Y:S01]  /*1430*/  UIADD3 UR4, UPT, UPT, UR4, 0x10, URZ ;  /* 0x0000001004047890 */ /* 0x000fe2000fffe0ff */
[----:B------:R-:W-:Y:S11]  /*1440*/  BAR.SYNC.DEFER_BLOCKING 0x0 ;  /* 0x0000000000007b1d */ /* 0x000ff60000010000 */
.L_x_4:
[----:B------:R-:W-:Y:S05]  /*1450*/  BRA.U UP0, `(.L_x_3) ;  /* 0x0000000100c07547 */ /* 0x000fea000b800000 */
[----:B------:R-:W4:Y:S01]  /*1460*/  LDC.64 R18, c[0x0][0x380] ;  /* 0x0000e000ff127b82 */ /* 0x000f220000000a00 */
[----:B------:R-:W5:Y:S01]  /*1470*/  LDCU UR5, c[0x0][0x398] ;  /* 0x00007300ff0577ac */ /* 0x000f620008000800 */
[----:B------:R-:W-:Y:S02]  /*1480*/  IADD3 R0, PT, PT, R0, UR4, RZ ;  /* 0x0000000400007c10 */ /* 0x000fe4000fffe0ff */
[----:B01----:R-:W-:-:S04]  /*1490*/  IADD3 R11, PT, PT, R6, UR4, RZ ;  /* 0x00000004060b7c10 */ /* 0x003fc8000fffe0ff */
[----:B------:R-:W0:Y:S01]  /*14a0*/  LDC.64 R8, c[0x0][0x388] ;  /* 0x0000e200ff087b82 */ /* 0x000e220000000a00 */
[----:B-----5:R-:W-:Y:S02]  /*14b0*/  IMAD R13, R0, UR5, R7 ;  /* 0x00000005000d7c24 */ /* 0x020fe4000f8e0207 */
[----:B----4-:R-:W-:-:S06]  /*14c0*/  IMAD.WIDE.U32 R18, R11, 0x4, R18 ;  /* 0x000000040b127825 */ /* 0x010fcc00078e0012 */
[----:B------:R-:W4:Y:S01]  /*14d0*/  LDG.E R19, desc[UR8][R18.64] ;  /* 0x0000000812137981 */ /* 0x000f22000c1e1900 */
[----:B0-----:R-:W-:-:S06]  /*14e0*/  IMAD.WIDE.U32 R8, R13, 0x4, R8 ;  /* 0x000000040d087825 */ /* 0x001fcc00078e0008 */
[----:B------:R-:W5:Y:S01]  /*14f0*/  LDG.E R9, desc[UR8][R8.64] ;  /* 0x0000000808097981 */ /* 0x000f62000c1e1900 */
[----:B--23--:R-:W-:-:S03]  /*1500*/  I2FP.F32.S32 R17, R10 ;  /* 0x0000000a00117245 */ /* 0x00cfc60000201400 */
[----:B----4-:R-:W-:Y:S04]  /*1510*/  STS [R4], R19 ;  /* 0x0000001304007388 */ /* 0x010fe80000000800 */
[----:B-----5:R-:W-:Y:S01]  /*1520*/  STS [R2], R9 ;  /* 0x0000000902007388 */ /* 0x020fe20000000800 */
[----:B------:R-:W-:Y:S06]  /*1530*/  BAR.SYNC.DEFER_BLOCKING 0x0 ;  /* 0x0000000000007b1d */ /* 0x000fec0000010000 */
[----:B------:R-:W-:Y:S04]  /*1540*/  LDS R11, [R3] ;  /* 0x00000000030b7984 */ /* 0x000fe80000000800 */
[----:B------:R-:W0:Y:S04]  /*1550*/  LDS.128 R12, [R5] ;  /* 0x00000000050c7984 */ /* 0x000e280000000c00 */
[----:B------:R-:W1:Y:S04]  /*1560*/  LDS R0, [R3+0x20] ;  /* 0x0000200003007984 */ /* 0x000e680000000800 */
[----:B------:R-:W-:Y:S04]  /*1570*/  LDS R4, [R3+0x60] ;  /* 0x0000600003047984 */ /* 0x000fe80000000800 */
[----:B------:R-:W-:Y:S01]  /*1580*/  LDS R6, [R3+0xa0] ;  /* 0x0000a00003067984 */ /* 0x000fe20000000800 */
[----:B0-----:R-:W-:-:S03]  /*1590*/  FFMA R12, R12, R11, R17 ;  /* 0x0000000b0c0c7223 */ /* 0x001fc60000000011 */
[----:B------:R-:W0:Y:S03]  /*15a0*/  LDS R17, [R3+0x40] ;  /* 0x0000400003117984 */ /* 0x000e260000000800 */
[----:B------:R-:W2:Y:S02]  /*15b0*/  F2I.TRUNC.NTZ R12, R12 ;  /* 0x0000000c000c7305 */ /* 0x000ea4000020f100 */
[----:B--2---:R-:W-:-:S05]  /*15c0*/  I2FP.F32.S32 R11, R12 ;  /* 0x0000000c000b7245 */ /* 0x004fca0000201400 */
[----:B-1----:R-:W-:Y:S02]  /*15d0*/  FFMA R0, R0, R13, R11 ;  /* 0x0000000d00007223 */ /* 0x002fe4000000000b */
[----:B------:R-:W-:Y:S04]  /*15e0*/  LDS.128 R8, [R5+0x10] ;  /* 0x0000100005087984 */ /* 0x000fe80000000c00 */
[----:B------:R-:W1:Y:S02]  /*15f0*/  F2I.TRUNC.NTZ R0, R0 ;  /* 0x0000000000007305 */ /* 0x000e64000020f100 */
[----:B-1----:R-:W-:-:S05]  /*1600*/  I2FP.F32.S32 R2, R0 ;  /* 0x0000000000027245 */ /* 0x002fca0000201400 */
[----:B0-----:R-:W-:Y:S02]  /*1610*/  FFMA R2, R17, R14, R2 ;  /* 0x0000000e11027223 */ /* 0x001fe40000000002 */
[----:B------:R-:W0:Y:S04]  /*1620*/  LDS R17, [R3+0x80] ;  /* 0x0000800003117984 */ /* 0x000e280000000800 */
[----:B------:R-:W1:Y:S02]  /*1630*/  F2I.TRUNC.NTZ R2, R2 ;  /* 0x0000000200027305 */ /* 0x000e64000020f100 */
[----:B-1----:R-:W-:Y:S02]  /*1640*/  I2FP.F32.S32 R13, R2 ;  /* 0x00000002000d7245 */ /* 0x002fe40000201400 */
[----:B------:R-:W-:Y:S03]  /*1650*/  LDS R2, [R3+0xe0] ;  /* 0x0000e00003027984 */ /* 0x000fe60000000800 */
[----:B------:R-:W-:-:S02]  /*1660*/  FFMA R4, R4, R15, R13 ;  /* 0x0000000f04047223 */ /* 0x000fc4000000000d */
        /* <DEDUP_REMOVED lines=13> */
[----:B------:R4:W0:Y:S01]  /*1740*/  F2I.TRUNC.NTZ R10, R2 ;  /* 0x00000002000a7305 */ /* 0x000822000020f100 */
[----:B------:R-:W-:Y:S06]  /*1750*/  BAR.SYNC.DEFER_BLOCKING 0x0 ;  /* 0x0000000000007b1d */ /* 0x000fec0000010000 */
.L_x_3:
[----:B0-23--:R-:W-:-:S07]  /*1760*/  I2FP.F32.S32 R5, R10 ;  /* 0x0000000a00057245 */ /* 0x00dfce0000201400 */
.L_x_0:
[----:B----4-:R-:W0:Y:S01]  /*1770*/  LDC.64 R2, c[0x0][0x390] ;  /* 0x0000e400ff027b82 */ /* 0x010e220000000a00 */
[----:B------:R-:W2:Y:S02]  /*1780*/  LDCU UR4, c[0x0][0x398] ;  /* 0x00007300ff0477ac */ /* 0x000ea40008000800 */
[----:B--2---:R-:W-:-:S04]  /*1790*/  IMAD R7, R16, UR4, R7 ;  /* 0x0000000410077c24 */ /* 0x004fc8000f8e0207 */
[----:B0-----:R-:W-:-:S05]  /*17a0*/  IMAD.WIDE R2, R7, 0x4, R2 ;  /* 0x0000000407027825 */ /* 0x001fca00078e0202 */
[----:B------:R-:W-:Y:S01]  /*17b0*/  STG.E desc[UR8][R2.64], R5 ;  /* 0x0000000502007986 */ /* 0x000fe2000c101908 */
[----:B------:R-:W-:Y:S05]  /*17c0*/  EXIT ;  /* 0x000000000000794d */ /* 0x000fea0003800000 */
.L_x_5:
[----:B------:R-:W-:-:S00]  /*17d0*/  BRA `(.L_x_5) ;  /* 0xfffffffc00fc7947 */ /* 0x000fc0000383ffff */
[----:B------:R-:W-:-:S00]  /*17e0*/  NOP ;  /* 0x0000000000007918 */ /* 0x000fc00000000000 */
        /* <DEDUP_REMOVED lines=9> */
.L_x_8:


//--------------------- .text._Z8printGPUPf       --------------------------
	.section	.text._Z8printGPUPf,"ax",@progbits
	.align	128
        .global         _Z8printGPUPf
        .type           _Z8printGPUPf,@function
        .size           _Z8printGPUPf,(.L_x_9 - _Z8printGPUPf)
        .other          _Z8printGPUPf,@"STO_CUDA_ENTRY STV_DEFAULT"
_Z8printGPUPf:
.text._Z8printGPUPf:
[----:B------:R-:W0:Y:S08]  /*0000*/  LDC R1, c[0x0][0x37c] ;  /* 0x0000df00ff017b82 */ /* 0x000e300000000800 */
[----:B------:R-:W1:Y:S01]  /*0010*/  LDC.64 R2, c[0x0][0x380] ;  /* 0x0000e000ff027b82 */ /* 0x000e620000000a00 */
[----:B------:R-:W1:Y:S01]  /*0020*/  LDCU.64 UR4, c[0x0][0x358] ;  /* 0x00006b00ff0477ac */ /* 0x000e620008000a00 */
[----:B0-----:R-:W-:Y:S01]  /*0030*/  VIADD R1, R1, 0xfffffff8 ;  /* 0xfffffff801017836 */ /* 0x001fe20000000000 */
[----:B------:R-:W0:Y:S01]  /*0040*/  LDCU.64 UR6, c[0x4][URZ] ;  /* 0x01000000ff0677ac */ /* 0x000e220008000a00 */
[----:B-1----:R-:W2:Y:S01]  /*0050*/  LDG.E R2, desc[UR4][R2.64] ;  /* 0x0000000402027981 */ /* 0x002ea2000c1e1900 */
[----:B------:R-:W-:Y:S01]  /*0060*/  MOV R0, 0x8 ;  /* 0x0000000800007802 */ /* 0x000fe20000000f00 */
[----:B------:R-:W1:Y:S01]  /*0070*/  LDCU UR4, c[0x0][0x2f8] ;  /* 0x00005f00ff0477ac */ /* 0x000e620008000800 */
[----:B0-----:R-:W-:Y:S01]  /*0080*/  IMAD.U32 R4, RZ, RZ, UR6 ;  /* 0x00000006ff047e24 */ /* 0x001fe2000f8e00ff */
[----:B------:R-:W-:Y:S01]  /*0090*/  MOV R5, UR7 ;  /* 0x0000000700057c02 */ /* 0x000fe20008000f00 */
[----:B------:R0:W3:Y:S01]  /*00a0*/  LDC.64 R10, c[0x4][R0] ;  /* 0x01000000000a7b82 */ /* 0x0000e20000000a00 */
[----:B------:R-:W4:Y:S01]  /*00b0*/  LDCU UR5, c[0x0][0x2fc] ;  /* 0x00005f80ff0577ac */ /* 0x000f220008000800 */
[----:B-1----:R-:W-:-:S05]  /*00c0*/  IADD3 R6, P0, PT, R1, UR4, RZ ;  /* 0x0000000401067c10 */ /* 0x002fca000ff1e0ff */
[----:B----4-:R-:W-:Y:S01]  /*00d0*/  IMAD.X R7, RZ, RZ, UR5, P0 ;  /* 0x00000005ff077e24 */ /* 0x010fe200080e06ff */
[----:B--2---:R-:W1:Y:S02]  /*00e0*/  F2F.F64.F32 R8, R2 ;  /* 0x0000000200087310 */ /* 0x004e640000201800 */
[----:B-1-3--:R0:W-:Y:S05]  /*00f0*/  STL.64 [R1], R8 ;  /* 0x0000000801007387 */ /* 0x00a1ea0000100a00 */
[----:B------:R-:W-:-:S07]  /*0100*/  LEPC R20, `(.L_x_6) ;  /* 0x000000001014794e */ /* 0x000fce0000000000 */
[----:B0-----:R-:W-:Y:S05]  /*0110*/  CALL.ABS.NOINC R10 ;  /* 0x000000000a007343 */ /* 0x001fea0003c00000 */
.L_x_6:
[----:B------:R-:W-:Y:S05]  /*0120*/  EXIT ;  /* 0x000000000000794d */ /* 0x000fea0003800000 */
.L_x_7:
        /* <DEDUP_REMOVED lines=13> */
.L_x_9:


//--------------------- .nv.global.init           --------------------------
	.section	.nv.global.init,"aw",@progbits
.nv.global.init:
	.type		$str,@object
	.size		$str,(.L_0 - $str)
$str:
        /*0000*/ 	.byte	0x20, 0x70, 0x72, 0x69, 0x6e, 0x74, 0x47, 0x50, 0x55, 0x20, 0x3a, 0x20, 0x25, 0x66, 0x0a, 0x00
.L_0:


//--------------------- .nv.shared._Z7tiledMMPfS_S_ii --------------------------
	.section	.nv.shared._Z7tiledMMPfS_S_ii,"aw",@nobits
	.sectionflags	@""
	.align	4
.nv.shared._Z7tiledMMPfS_S_ii:
	.zero		1536


//--------------------- .nv.shared.reserved.0     --------------------------
	.section	.nv.shared.reserved.0,"aw",@nobits
	.weak		__nv_reservedSMEM_offset_0_alias
	.size		__nv_reservedSMEM_offset_0_alias, 0, 64
	.other		__nv_reservedSMEM_offset_0_alias,@"STO_CUDA_RESERVED_SHARED STV_DEFAULT"
__nv_reservedSMEM_offset_0_alias:
	.zero		0
	.zero		64


//--------------------- .nv.constant0._Z7tiledMMPfS_S_ii --------------------------
	.section	.nv.constant0._Z7tiledMMPfS_S_ii,"a",@progbits
	.sectionflags	@""
	.align	4
.nv.constant0._Z7tiledMMPfS_S_ii:
	.zero		928


//--------------------- .nv.constant0._Z8printGPUPf --------------------------
	.section	.nv.constant0._Z8printGPUPf,"a",@progbits
	.sectionflags	@""
	.align	4
.nv.constant0._Z8printGPUPf:
	.zero		904


//--------------------- SYMBOLS --------------------------

	.type		.nv.reservedSmem.offset0,@object
	.size		.nv.reservedSmem.offset0,0x4
	.type		.nv.reservedSmem.cap,@object
	.size		.nv.reservedSmem.cap,0x4
	.type		vprintf,@function
